	.target	sm_100a

	.elftype	@"ET_EXEC"


//--------------------- .note.nv.tkinfo           --------------------------
	.section	.note.nv.tkinfo,"",@"SHT_NOTE"
	.sectionflags	@"SHF_NOTE_NV_TKINFO"
	.tkinfo
        /*0018*/ 	.word	0x00000002
        /*0030*/ 	.string	""
        /*0030*/ 	.string	"ptxas"
        /*0030*/ 	.string	"Cuda compilation tools, release 13.0, V13.0.88"
        /*0030*/ 	.string	"Build cuda_13.0.r13.0/compiler.36424714_0"
        /*0030*/ 	.string	"-arch sm_100a -m 64 "



//--------------------- .note.nv.cuinfo           --------------------------
	.section	.note.nv.cuinfo,"",@"SHT_NOTE"
	.sectionflags	@"SHF_NOTE_NV_CUINFO"
        /*0018*/ 	.short	0x0002
        /*001a*/ 	.short	0x0064
        /*001c*/ 	.short	0x0082
	.zero		2


//--------------------- .nv.info                  --------------------------
	.section	.nv.info,"",@"SHT_CUDA_INFO"
	.align	4


	//----- nvinfo : EIATTR_REGCOUNT
	.align		4
        /*0000*/ 	.byte	0x04, 0x2f
        /*0002*/ 	.short	(.L_19 - .L_18)
	.align		4
.L_18:
        /*0004*/ 	.word	index@(_ZN7cutlass13device_kernelINS_4gemm6kernel13GemmUniversalIN4cute5tupleIJiiiiEEENS1_10collective13CollectiveMmaINS1_35MainloopSm100TmaUmmaWarpSpecializedILi3ELi2ELi4ENS5_IJNS4_1CILi1EEENSA_ILi2EEESB_EEEEENS5_IJNSA_ILi64EEESF_SF_EEENS_12float_e5m2_tENS5_IJlSB_lEEESH_SI_NS4_8TiledMMAINS4_8MMA_AtomIJNS4_10MMA_TraitsINS4_19SM100_MMA_F8F6F4_SSEJSH_SH_fSF_SF_NS4_17integral_constantINS4_4UMMA5MajorELSP_0EEESQ_NSN_INSO_7ScaleInELSR_0EEESS_EEEEEENS4_6LayoutINS5_IJSB_SB_SB_EEENS5_IJNSA_ILi0EEESX_SX_EEEEENS5_IJNS4_10UnderscoreES10_S10_EEEEENS4_23SM90_TMA_LOAD_MULTICASTENS4_14ComposedLayoutINS4_7SwizzleILi2ELi4ELi3EEENS4_18smem_ptr_flag_bitsILi8EEENSV_INS5_IJNSA_ILi8EEESF_EEENS5_IJSF_SB_EEEEEEEvNS4_8identityENS4_13SM90_TMA_LOADES1D_vS1E_EENS_8epilogue10collective18CollectiveEpilogueINS1H_23Sm100TmaWarpSpecializedILi1ELi1ELi32ELb0ELb0EEEJSG_NS5_IJNSV_ISF_SB_EES1M_EEESH_SI_SH_SI_NS1H_6fusion15FusionCallbacksIS1L_NS1O_17LinearCombinationISH_fSH_fLNS_15FloatRoundStyleE2EEESG_S1N_JEEENS4_5SM1004TMEM4LOAD26SM100_TMEM_LOAD_16dp32b32xES1F_S1D_NS4_39AutoVectorizingCopyWithAssumedAlignmentILi128EEENS4_14SM90_TMA_STOREES1D_S1Z_S1Z_EEEvvEEEEvNT_6ParamsE)
        /*0008*/ 	.word	0x00000059


	//----- nvinfo : EIATTR_FRAME_SIZE
	.align		4
.L_19:
        /*000c*/ 	.byte	0x04, 0x11
        /*000e*/ 	.short	(.L_21 - .L_20)
	.align		4
.L_20:
        /*0010*/ 	.word	index@($__internal_2_$__cuda_sm10x_tcgen05_guardrail_trap_unallocated_columns_being_dealloced)
        /*0014*/ 	.word	0x00000000


	//----- nvinfo : EIATTR_FRAME_SIZE
	.align		4
.L_21:
        /*0018*/ 	.byte	0x04, 0x11
        /*001a*/ 	.short	(.L_23 - .L_22)
	.align		4
.L_22:
        /*001c*/ 	.word	index@($__internal_1_$__cuda_sm10x_tcgen05_guardrail_trap_phase_invalid_during_alloc)
        /*0020*/ 	.word	0x00000000


	//----- nvinfo : EIATTR_FRAME_SIZE
	.align		4
.L_23:
        /*0024*/ 	.byte	0x04, 0x11
        /*0026*/ 	.short	(.L_25 - .L_24)
	.align		4
.L_24:
        /*0028*/ 	.word	index@($__internal_0_$__cuda_sm10x_tcgen05_guardrail_trap_col_being_dealloced_not_returned_by_alloc)
        /*002c*/ 	.word	0x00000000


	//----- nvinfo : EIATTR_FRAME_SIZE
	.align		4
.L_25:
        /*0030*/ 	.byte	0x04, 0x11
        /*0032*/ 	.short	(.L_27 - .L_26)
	.align		4
.L_26:
        /*0034*/ 	.word	index@(_ZN7cutlass13device_kernelINS_4gemm6kernel13GemmUniversalIN4cute5tupleIJiiiiEEENS1_10collective13CollectiveMmaINS1_35MainloopSm100TmaUmmaWarpSpecializedILi3ELi2ELi4ENS5_IJNS4_1CILi1EEENSA_ILi2EEESB_EEEEENS5_IJNSA_ILi64EEESF_SF_EEENS_12float_e5m2_tENS5_IJlSB_lEEESH_SI_NS4_8TiledMMAINS4_8MMA_AtomIJNS4_10MMA_TraitsINS4_19SM100_MMA_F8F6F4_SSEJSH_SH_fSF_SF_NS4_17integral_constantINS4_4UMMA5MajorELSP_0EEESQ_NSN_INSO_7ScaleInELSR_0EEESS_EEEEEENS4_6LayoutINS5_IJSB_SB_SB_EEENS5_IJNSA_ILi0EEESX_SX_EEEEENS5_IJNS4_10UnderscoreES10_S10_EEEEENS4_23SM90_TMA_LOAD_MULTICASTENS4_14ComposedLayoutINS4_7SwizzleILi2ELi4ELi3EEENS4_18smem_ptr_flag_bitsILi8EEENSV_INS5_IJNSA_ILi8EEESF_EEENS5_IJSF_SB_EEEEEEEvNS4_8identityENS4_13SM90_TMA_LOADES1D_vS1E_EENS_8epilogue10collective18CollectiveEpilogueINS1H_23Sm100TmaWarpSpecializedILi1ELi1ELi32ELb0ELb0EEEJSG_NS5_IJNSV_ISF_SB_EES1M_EEESH_SI_SH_SI_NS1H_6fusion15FusionCallbacksIS1L_NS1O_17LinearCombinationISH_fSH_fLNS_15FloatRoundStyleE2EEESG_S1N_JEEENS4_5SM1004TMEM4LOAD26SM100_TMEM_LOAD_16dp32b32xES1F_S1D_NS4_39AutoVectorizingCopyWithAssumedAlignmentILi128EEENS4_14SM90_TMA_STOREES1D_S1Z_S1Z_EEEvvEEEEvNT_6ParamsE)
        /*0038*/ 	.word	0x00000000


	//----- nvinfo : EIATTR_MIN_STACK_SIZE
	.align		4
.L_27:
        /*003c*/ 	.byte	0x04, 0x12
        /*003e*/ 	.short	(.L_29 - .L_28)
	.align		4
.L_28:
        /*0040*/ 	.word	index@(_ZN7cutlass13device_kernelINS_4gemm6kernel13GemmUniversalIN4cute5tupleIJiiiiEEENS1_10collective13CollectiveMmaINS1_35MainloopSm100TmaUmmaWarpSpecializedILi3ELi2ELi4ENS5_IJNS4_1CILi1EEENSA_ILi2EEESB_EEEEENS5_IJNSA_ILi64EEESF_SF_EEENS_12float_e5m2_tENS5_IJlSB_lEEESH_SI_NS4_8TiledMMAINS4_8MMA_AtomIJNS4_10MMA_TraitsINS4_19SM100_MMA_F8F6F4_SSEJSH_SH_fSF_SF_NS4_17integral_constantINS4_4UMMA5MajorELSP_0EEESQ_NSN_INSO_7ScaleInELSR_0EEESS_EEEEEENS4_6LayoutINS5_IJSB_SB_SB_EEENS5_IJNSA_ILi0EEESX_SX_EEEEENS5_IJNS4_10UnderscoreES10_S10_EEEEENS4_23SM90_TMA_LOAD_MULTICASTENS4_14ComposedLayoutINS4_7SwizzleILi2ELi4ELi3EEENS4_18smem_ptr_flag_bitsILi8EEENSV_INS5_IJNSA_ILi8EEESF_EEENS5_IJSF_SB_EEEEEEEvNS4_8identityENS4_13SM90_TMA_LOADES1D_vS1E_EENS_8epilogue10collective18CollectiveEpilogueINS1H_23Sm100TmaWarpSpecializedILi1ELi1ELi32ELb0ELb0EEEJSG_NS5_IJNSV_ISF_SB_EES1M_EEESH_SI_SH_SI_NS1H_6fusion15FusionCallbacksIS1L_NS1O_17LinearCombinationISH_fSH_fLNS_15FloatRoundStyleE2EEESG_S1N_JEEENS4_5SM1004TMEM4LOAD26SM100_TMEM_LOAD_16dp32b32xES1F_S1D_NS4_39AutoVectorizingCopyWithAssumedAlignmentILi128EEENS4_14SM90_TMA_STOREES1D_S1Z_S1Z_EEEvvEEEEvNT_6ParamsE)
        /*0044*/ 	.word	0x00000000
.L_29:


//--------------------- .nv.compat                --------------------------
	.section	.nv.compat,"",@"SHT_CUDA_COMPAT_INFO"
	.align	4
        /*0000*/ 	.byte	0x02, 0x09, 0x01, 0x00, 0x02, 0x02, 0x02, 0x00, 0x02, 0x05, 0x05, 0x00, 0x03, 0x07, 0x01, 0x01
        /*0010*/ 	.byte	0x02, 0x03, 0x01, 0x00, 0x02, 0x06, 0x01, 0x00, 0x04, 0x0b, 0x08, 0x00, 0x09, 0x00, 0x00, 0x00
        /*0020*/ 	.byte	0x00, 0x00, 0x00, 0x00


//--------------------- .nv.info._ZN7cutlass13device_kernelINS_4gemm6kernel13GemmUniversalIN4cute5tupleIJiiiiEEENS1_10collective13CollectiveMmaINS1_35MainloopSm100TmaUmmaWarpSpecializedILi3ELi2ELi4ENS5_IJNS4_1CILi1EEENSA_ILi2EEESB_EEEEENS5_IJNSA_ILi64EEESF_SF_EEENS_12float_e5m2_tENS5_IJlSB_lEEESH_SI_NS4_8TiledMMAINS4_8MMA_AtomIJNS4_10MMA_TraitsINS4_19SM100_MMA_F8F6F4_SSEJSH_SH_fSF_SF_NS4_17integral_constantINS4_4UMMA5MajorELSP_0EEESQ_NSN_INSO_7ScaleInELSR_0EEESS_EEEEEENS4_6LayoutINS5_IJSB_SB_SB_EEENS5_IJNSA_ILi0EEESX_SX_EEEEENS5_IJNS4_10UnderscoreES10_S10_EEEEENS4_23SM90_TMA_LOAD_MULTICASTENS4_14ComposedLayoutINS4_7SwizzleILi2ELi4ELi3EEENS4_18smem_ptr_flag_bitsILi8EEENSV_INS5_IJNSA_ILi8EEESF_EEENS5_IJSF_SB_EEEEEEEvNS4_8identityENS4_13SM90_TMA_LOADES1D_vS1E_EENS_8epilogue10collective18CollectiveEpilogueINS1H_23Sm100TmaWarpSpecializedILi1ELi1ELi32ELb0ELb0EEEJSG_NS5_IJNSV_ISF_SB_EES1M_EEESH_SI_SH_SI_NS1H_6fusion15FusionCallbacksIS1L_NS1O_17LinearCombinationISH_fSH_fLNS_15FloatRoundStyleE2EEESG_S1N_JEEENS4_5SM1004TMEM4LOAD26SM100_TMEM_LOAD_16dp32b32xES1F_S1D_NS4_39AutoVectorizingCopyWithAssumedAlignmentILi128EEENS4_14SM90_TMA_STOREES1D_S1Z_S1Z_EEEvvEEEEvNT_6ParamsE --------------------------
	.section	.nv.info._ZN7cutlass13device_kernelINS_4gemm6kernel13GemmUniversalIN4cute5tupleIJiiiiEEENS1_10collective13CollectiveMmaINS1_35MainloopSm100TmaUmmaWarpSpecializedILi3ELi2ELi4ENS5_IJNS4_1CILi1EEENSA_ILi2EEESB_EEEEENS5_IJNSA_ILi64EEESF_SF_EEENS_12float_e5m2_tENS5_IJlSB_lEEESH_SI_NS4_8TiledMMAINS4_8MMA_AtomIJNS4_10MMA_TraitsINS4_19SM100_MMA_F8F6F4_SSEJSH_SH_fSF_SF_NS4_17integral_constantINS4_4UMMA5MajorELSP_0EEESQ_NSN_INSO_7ScaleInELSR_0EEESS_EEEEEENS4_6LayoutINS5_IJSB_SB_SB_EEENS5_IJNSA_ILi0EEESX_SX_EEEEENS5_IJNS4_10UnderscoreES10_S10_EEEEENS4_23SM90_TMA_LOAD_MULTICASTENS4_14ComposedLayoutINS4_7SwizzleILi2ELi4ELi3EEENS4_18smem_ptr_flag_bitsILi8EEENSV_INS5_IJNSA_ILi8EEESF_EEENS5_IJSF_SB_EEEEEEEvNS4_8identityENS4_13SM90_TMA_LOADES1D_vS1E_EENS_8epilogue10collective18CollectiveEpilogueINS1H_23Sm100TmaWarpSpecializedILi1ELi1ELi32ELb0ELb0EEEJSG_NS5_IJNSV_ISF_SB_EES1M_EEESH_SI_SH_SI_NS1H_6fusion15FusionCallbacksIS1L_NS1O_17LinearCombinationISH_fSH_fLNS_15FloatRoundStyleE2EEESG_S1N_JEEENS4_5SM1004TMEM4LOAD26SM100_TMEM_LOAD_16dp32b32xES1F_S1D_NS4_39AutoVectorizingCopyWithAssumedAlignmentILi128EEENS4_14SM90_TMA_STOREES1D_S1Z_S1Z_EEEvvEEEEvNT_6ParamsE,"",@"SHT_CUDA_INFO"
	.sectionflags	@""
	.align	4


	//----- nvinfo : EIATTR_CUDA_API_VERSION
	.align		4
        /*0000*/ 	.byte	0x04, 0x37
        /*0002*/ 	.short	(.L_31 - .L_30)
.L_30:
        /*0004*/ 	.word	0x00000082


	//----- nvinfo : EIATTR_KPARAM_INFO
	.align		4
.L_31:
        /*0008*/ 	.byte	0x04, 0x17
        /*000a*/ 	.short	(.L_33 - .L_32)
.L_32:
        /*000c*/ 	.word	0x00000000
        /*0010*/ 	.short	0x0000
        /*0012*/ 	.short	0x0000
        /*0014*/ 	.byte	0x00, 0xf0, 0x01, 0x20


	//----- nvinfo : EIATTR_AT_ENTRY_FRAGMENTS
	.align		4
.L_33:
        /*0018*/ 	.byte	0x04, 0x4f
        /*001a*/ 	.short	(.L_35 - .L_34)


	//   ....[0]....
.L_34:
        /*001c*/ 	.word	0x00000006


	//----- nvinfo : EIATTR_RESERVED_SMEM_USED
	.align		4
.L_35:
        /*0020*/ 	.byte	0x01, 0x41
	.zero		2


	//----- nvinfo : EIATTR_SPARSE_MMA_MASK
	.align		4
        /*0024*/ 	.byte	0x03, 0x50
        /*0026*/ 	.short	0x0000


	//----- nvinfo : EIATTR_TCGEN05_1CTA_USED
	.align		4
        /*0028*/ 	.byte	0x01, 0x51
	.zero		2


	//----- nvinfo : EIATTR_MAXREG_COUNT
	.align		4
        /*002c*/ 	.byte	0x03, 0x1b
        /*002e*/ 	.short	0x00ff


	//----- nvinfo : EIATTR_NUM_BARRIERS
	.align		4
        /*0030*/ 	.byte	0x02, 0x4c
        /*0032*/ 	.byte	0x07
	.zero		1


	//----- nvinfo : EIATTR_EXTERNS
	.align		4
        /*0034*/ 	.byte	0x04, 0x0f
        /*0036*/ 	.short	(.L_37 - .L_36)


	//   ....[0]....
	.align		4
.L_36:
        /*0038*/ 	.word	index@(__assertfail)


	//----- nvinfo : EIATTR_MERCURY_ISA_VERSION
	.align		4
.L_37:
        /*003c*/ 	.byte	0x03, 0x5f
        /*003e*/ 	.short	0x0101


	//----- nvinfo : EIATTR_INT_WARP_WIDE_INSTR_OFFSETS
	.align		4
        /*0040*/ 	.byte	0x04, 0x31
        /*0042*/ 	.short	(.L_39 - .L_38)


	//   ....[0]....
.L_38:
        /*0044*/ 	.word	0x00003aa0


	//   ....[1]....
        /*0048*/ 	.word	0x00003ad0


	//   ....[2]....
        /*004c*/ 	.word	0x00003af0


	//   ....[3]....
        /*0050*/ 	.word	0x00004620


	//   ....[4]....
        /*0054*/ 	.word	0x000046d0


	//----- nvinfo : EIATTR_COOP_GROUP_MASK_REGIDS
	.align		4
.L_39:
        /*0058*/ 	.byte	0x04, 0x29
        /*005a*/ 	.short	(.L_41 - .L_40)


	//   ....[0]....
.L_40:
        /*005c*/ 	.word	0xffffffff


	//   ....[1]....
        /*0060*/ 	.word	0xffffffff


	//   ....[2]....
        /*0064*/ 	.word	0xffffffff


	//   ....[3]....
        /*0068*/ 	.word	0xffffffff


	//   ....[4]....
        /*006c*/ 	.word	0xffffffff


	//   ....[5]....
        /*0070*/ 	.word	0xffffffff


	//   ....[6]....
        /*0074*/ 	.word	0xffffffff


	//   ....[7]....
        /*0078*/ 	.word	0xffffffff


	//   ....[8]....
        /*007c*/ 	.word	0xffffffff


	//   ....[9]....
        /*0080*/ 	.word	0xffffffff


	//   ....[10]....
        /*0084*/ 	.word	0xffffffff


	//   ....[11]....
        /*0088*/ 	.word	0xffffffff


	//   ....[12]....
        /*008c*/ 	.word	0xffffffff


	//   ....[13]....
        /*0090*/ 	.word	0xffffffff


	//----- nvinfo : EIATTR_COOP_GROUP_INSTR_OFFSETS
	.align		4
.L_41:
        /*0094*/ 	.byte	0x04, 0x28
        /*0096*/ 	.short	(.L_43 - .L_42)


	//   ....[0]....
.L_42:
        /*0098*/ 	.word	0x00000080


	//   ....[1]....
        /*009c*/ 	.word	0x000004e0


	//   ....[2]....
        /*00a0*/ 	.word	0x00000670


	//   ....[3]....
        /*00a4*/ 	.word	0x000007b0


	//   ....[4]....
        /*00a8*/ 	.word	0x000008b0


	//   ....[5]....
        /*00ac*/ 	.word	0x00000a20


	//   ....[6]....
        /*00b0*/ 	.word	0x00000bc0


	//   ....[7]....
        /*00b4*/ 	.word	0x00000d70


	//   ....[8]....
        /*00b8*/ 	.word	0x00001f60


	//   ....[9]....
        /*00bc*/ 	.word	0x00002d70


	//   ....[10]....
        /*00c0*/ 	.word	0x00002f80


	//   ....[11]....
        /*00c4*/ 	.word	0x00002fb0


	//   ....[12]....
        /*00c8*/ 	.word	0x00003980


	//   ....[13]....
        /*00cc*/ 	.word	0x00003bb0


	//----- nvinfo : EIATTR_VRC_CTA_INIT_COUNT
	.align		4
.L_43:
        /*00d0*/ 	.byte	0x02, 0x4a
        /*00d2*/ 	.byte	0x80
	.zero		1


	//----- nvinfo : EIATTR_SYSCALL_OFFSETS
	.align		4
        /*00d4*/ 	.byte	0x04, 0x46
        /*00d6*/ 	.short	(.L_45 - .L_44)


	//   ....[0]....
.L_44:
        /*00d8*/ 	.word	0x00005240


	//   ....[1]....
        /*00dc*/ 	.word	0x00005380


	//   ....[2]....
        /*00e0*/ 	.word	0x00005b00


	//----- nvinfo : EIATTR_MBARRIER_INSTR_OFFSETS
	.align		4
.L_45:
        /*00e4*/ 	.byte	0x04, 0x39
        /*00e6*/ 	.short	(.L_47 - .L_46)


	//   ....[0]....
.L_46:
        /*00e8*/ 	.word	0x00000600
        /*00ec*/ 	.word	0x000000ff
        /*00f0*/ 	.word	0x00000000
        /*00f4*/ 	.short	0x0100
        /*00f6*/ 	.byte	0x04
	.zero		1


	//   ....[1]....
        /*00f8*/ 	.word	0x00000610
        /*00fc*/ 	.word	0x000000ff
        /*0100*/ 	.word	0x00000018
        /*0104*/ 	.short	0x0100
        /*0106*/ 	.byte	0x04
	.zero		1


	//   ....[2]....
        /*0108*/ 	.word	0x00000620
        /*010c*/ 	.word	0x000000ff
        /*0110*/ 	.word	0x00000008
        /*0114*/ 	.short	0x0100
        /*0116*/ 	.byte	0x04
	.zero		1


	//   ....[3]....
        /*0118*/ 	.word	0x00000630
        /*011c*/ 	.word	0x000000ff
        /*0120*/ 	.word	0x00000020
        /*0124*/ 	.short	0x0100
        /*0126*/ 	.byte	0x04
	.zero		1


	//   ....[4]....
        /*0128*/ 	.word	0x00000640
        /*012c*/ 	.word	0x000000ff
        /*0130*/ 	.word	0x00000010
        /*0134*/ 	.short	0x0100
        /*0136*/ 	.byte	0x04
	.zero		1


	//   ....[5]....
        /*0138*/ 	.word	0x00000650
        /*013c*/ 	.word	0x000000ff
        /*0140*/ 	.word	0x00000028
        /*0144*/ 	.short	0x0100
        /*0146*/ 	.byte	0x04
	.zero		1


	//   ....[6]....
        /*0148*/ 	.word	0x00000780
        /*014c*/ 	.word	0x000000ff
        /*0150*/ 	.word	0x00000030
        /*0154*/ 	.short	0x0100
        /*0156*/ 	.byte	0x04
	.zero		1


	//   ....[7]....
        /*0158*/ 	.word	0x00000790
        /*015c*/ 	.word	0x000000ff
        /*0160*/ 	.word	0x00000038
        /*0164*/ 	.short	0x0100
        /*0166*/ 	.byte	0x04
	.zero		1


	//   ....[8]....
        /*0168*/ 	.word	0x00000880
        /*016c*/ 	.word	0x000000ff
        /*0170*/ 	.word	0x00000040
        /*0174*/ 	.short	0x0100
        /*0176*/ 	.byte	0x06
	.zero		1


	//   ....[9]....
        /*0178*/ 	.word	0x00000890
        /*017c*/ 	.word	0x000000ff
        /*0180*/ 	.word	0x00000048
        /*0184*/ 	.short	0x0100
        /*0186*/ 	.byte	0x06
	.zero		1


	//   ....[10]....
        /*0188*/ 	.word	0x000009d0
        /*018c*/ 	.word	0x000000ff
        /*0190*/ 	.word	0x00000050
        /*0194*/ 	.short	0x0100
        /*0196*/ 	.byte	0x06
	.zero		1


	//   ....[11]....
        /*0198*/ 	.word	0x000009e0
        /*019c*/ 	.word	0x000000ff
        /*01a0*/ 	.word	0x00000060
        /*01a4*/ 	.short	0x0100
        /*01a6*/ 	.byte	0x06
	.zero		1


	//   ....[12]....
        /*01a8*/ 	.word	0x000009f0
        /*01ac*/ 	.word	0x000000ff
        /*01b0*/ 	.word	0x00000058
        /*01b4*/ 	.short	0x0100
        /*01b6*/ 	.byte	0x06
	.zero		1


	//   ....[13]....
        /*01b8*/ 	.word	0x00000a00
        /*01bc*/ 	.word	0x000000ff
        /*01c0*/ 	.word	0x00000068
        /*01c4*/ 	.short	0x0100
        /*01c6*/ 	.byte	0x06
	.zero		1


	//   ....[14]....
        /*01c8*/ 	.word	0x00000b30
        /*01cc*/ 	.word	0x000000ff
        /*01d0*/ 	.word	0x00000070
        /*01d4*/ 	.short	0x0100
        /*01d6*/ 	.byte	0x04
	.zero		1


	//   ....[15]....
        /*01d8*/ 	.word	0x00000b40
        /*01dc*/ 	.word	0x000000ff
        /*01e0*/ 	.word	0x00000090
        /*01e4*/ 	.short	0x0100
        /*01e6*/ 	.byte	0x04
	.zero		1


	//   ....[16]....
        /*01e8*/ 	.word	0x00000b50
        /*01ec*/ 	.word	0x000000ff
        /*01f0*/ 	.word	0x00000078
        /*01f4*/ 	.short	0x0100
        /*01f6*/ 	.byte	0x04
	.zero		1


	//   ....[17]....
        /*01f8*/ 	.word	0x00000b60
        /*01fc*/ 	.word	0x000000ff
        /*0200*/ 	.word	0x00000098
        /*0204*/ 	.short	0x0100
        /*0206*/ 	.byte	0x04
	.zero		1


	//   ....[18]....
        /*0208*/ 	.word	0x00000b70
        /*020c*/ 	.word	0x000000ff
        /*0210*/ 	.word	0x00000080
        /*0214*/ 	.short	0x0100
        /*0216*/ 	.byte	0x04
	.zero		1


	//   ....[19]....
        /*0218*/ 	.word	0x00000b80
        /*021c*/ 	.word	0x000000ff
        /*0220*/ 	.word	0x000000a0
        /*0224*/ 	.short	0x0100
        /*0226*/ 	.byte	0x04
	.zero		1


	//   ....[20]....
        /*0228*/ 	.word	0x00000b90
        /*022c*/ 	.word	0x000000ff
        /*0230*/ 	.word	0x00000088
        /*0234*/ 	.short	0x0100
        /*0236*/ 	.byte	0x04
	.zero		1


	//   ....[21]....
        /*0238*/ 	.word	0x00000ba0
        /*023c*/ 	.word	0x000000ff
        /*0240*/ 	.word	0x000000a8
        /*0244*/ 	.short	0x0100
        /*0246*/ 	.byte	0x04
	.zero		1


	//   ....[22]....
        /*0248*/ 	.word	0x00000c90
        /*024c*/ 	.word	0x000000ff
        /*0250*/ 	.word	0x000000b0
        /*0254*/ 	.short	0x0100
        /*0256*/ 	.byte	0x04
	.zero		1


	//   ....[23]....
        /*0258*/ 	.word	0x00000ca0
        /*025c*/ 	.word	0x000000ff
        /*0260*/ 	.word	0x000000c0
        /*0264*/ 	.short	0x0100
        /*0266*/ 	.byte	0x04
	.zero		1


	//   ....[24]....
        /*0268*/ 	.word	0x00000cb0
        /*026c*/ 	.word	0x000000ff
        /*0270*/ 	.word	0x000000b8
        /*0274*/ 	.short	0x0100
        /*0276*/ 	.byte	0x04
	.zero		1


	//   ....[25]....
        /*0278*/ 	.word	0x00000cc0
        /*027c*/ 	.word	0x000000ff
        /*0280*/ 	.word	0x000000c8
        /*0284*/ 	.short	0x0100
        /*0286*/ 	.byte	0x04
	.zero		1


	//   ....[26]....
        /*0288*/ 	.word	0x000017e0
        /*028c*/ 	.word	0x00000000
        /*0290*/ 	.word	0x000000c0
        /*0294*/ 	.short	0x010a
        /*0296*/ 	.byte	0xff
	.zero		1


	//   ....[27]....
        /*0298*/ 	.word	0x00001810
        /*029c*/ 	.word	0x00000000
        /*02a0*/ 	.word	0x000000b0
        /*02a4*/ 	.short	0x0101
        /*02a6*/ 	.byte	0xff
	.zero		1


	//   ....[28]....
        /*02a8*/ 	.word	0x000018e0
        /*02ac*/ 	.word	0x000000ff
        /*02b0*/ 	.word	0x00000018
        /*02b4*/ 	.short	0x010a
        /*02b6*/ 	.byte	0x04
	.zero		1


	//   ....[29]....
        /*02b8*/ 	.word	0x00001960
        /*02bc*/ 	.word	0x000000ff
        /*02c0*/ 	.word	0x00000018
        /*02c4*/ 	.short	0x010a
        /*02c6*/ 	.byte	0x21
	.zero		1


	//   ....[30]....
        /*02c8*/ 	.word	0x00001b00
        /*02cc*/ 	.word	0x000000ff
        /*02d0*/ 	.word	0x00000018
        /*02d4*/ 	.short	0x010a
        /*02d6*/ 	.byte	0x08
	.zero		1


	//   ....[31]....
        /*02d8*/ 	.word	0x00001c10
        /*02dc*/ 	.word	0x000000ff
        /*02e0*/ 	.word	0x00000048
        /*02e4*/ 	.short	0x0101
        /*02e6*/ 	.byte	0x06
	.zero		1


	//   ....[32]....
        /*02e8*/ 	.word	0x00001c30
        /*02ec*/ 	.word	0x000000ff
        /*02f0*/ 	.word	0x00000018
        /*02f4*/ 	.short	0x010a
        /*02f6*/ 	.byte	0x04
	.zero		1


	//   ....[33]....
        /*02f8*/ 	.word	0x00001cb0
        /*02fc*/ 	.word	0x000000ff
        /*0300*/ 	.word	0x00000018
        /*0304*/ 	.short	0x010a
        /*0306*/ 	.byte	0x11
	.zero		1


	//   ....[34]....
        /*0308*/ 	.word	0x00001e50
        /*030c*/ 	.word	0x000000ff
        /*0310*/ 	.word	0x00000018
        /*0314*/ 	.short	0x010a
        /*0316*/ 	.byte	0x07
	.zero		1


	//   ....[35]....
        /*0318*/ 	.word	0x00001f90
        /*031c*/ 	.word	0x00000003
        /*0320*/ 	.word	0x00000050
        /*0324*/ 	.short	0x010a
        /*0326*/ 	.byte	0xff
	.zero		1


	//   ....[36]....
        /*0328*/ 	.word	0x000020e0
        /*032c*/ 	.word	0x00000000
        /*0330*/ 	.word	0x00000000
        /*0334*/ 	.short	0x0101
        /*0336*/ 	.byte	0xff
	.zero		1


	//   ....[37]....
        /*0338*/ 	.word	0x00002680
        /*033c*/ 	.word	0x000000ff
        /*0340*/ 	.word	0x00000000
        /*0344*/ 	.short	0x010a
        /*0346*/ 	.byte	0x04
	.zero		1


	//   ....[38]....
        /*0348*/ 	.word	0x00002710
        /*034c*/ 	.word	0x000000ff
        /*0350*/ 	.word	0x00000000
        /*0354*/ 	.short	0x010a
        /*0356*/ 	.byte	0x05
	.zero		1


	//   ....[39]....
        /*0358*/ 	.word	0x000027b0
        /*035c*/ 	.word	0x00000000
        /*0360*/ 	.word	0x00000000
        /*0364*/ 	.short	0x010a
        /*0366*/ 	.byte	0xff
	.zero		1


	//   ....[40]....
        /*0368*/ 	.word	0x000028d0
        /*036c*/ 	.word	0x00000002
        /*0370*/ 	.word	0x000000b0
        /*0374*/ 	.short	0x010a
        /*0376*/ 	.byte	0xff
	.zero		1


	//   ....[41]....
        /*0378*/ 	.word	0x00002940
        /*037c*/ 	.word	0x00000002
        /*0380*/ 	.word	0x00000000
        /*0384*/ 	.short	0x0101
        /*0386*/ 	.byte	0xff
	.zero		1


	//   ....[42]....
        /*0388*/ 	.word	0x00002960
        /*038c*/ 	.word	0x000000ff
        /*0390*/ 	.word	0x00000060
        /*0394*/ 	.short	0x010a
        /*0396*/ 	.byte	0x04
	.zero		1


	//   ....[43]....
        /*0398*/ 	.word	0x00002a80
        /*039c*/ 	.word	0x00000002
        /*03a0*/ 	.word	0x00000050
        /*03a4*/ 	.short	0x010a
        /*03a6*/ 	.byte	0xff
	.zero		1


	//   ....[44]....
        /*03a8*/ 	.word	0x00002b80
        /*03ac*/ 	.word	0x00000002
        /*03b0*/ 	.word	0x00000000
        /*03b4*/ 	.short	0x0101
        /*03b6*/ 	.byte	0xff
	.zero		1


	//   ....[45]....
        /*03b8*/ 	.word	0x00002c10
        /*03bc*/ 	.word	0x000000ff
        /*03c0*/ 	.word	0x00000060
        /*03c4*/ 	.short	0x0106
        /*03c6*/ 	.byte	0x04
	.zero		1


	//   ....[46]....
        /*03c8*/ 	.word	0x00002c30
        /*03cc*/ 	.word	0x000000ff
        /*03d0*/ 	.word	0x00000060
        /*03d4*/ 	.short	0x010a
        /*03d6*/ 	.byte	0x04
	.zero		1


	//   ....[47]....
        /*03d8*/ 	.word	0x00002cc0
        /*03dc*/ 	.word	0x000000ff
        /*03e0*/ 	.word	0x00000060
        /*03e4*/ 	.short	0x0106
        /*03e6*/ 	.byte	0x07
	.zero		1


	//   ....[48]....
        /*03e8*/ 	.word	0x00002d00
        /*03ec*/ 	.word	0x00000000
        /*03f0*/ 	.word	0x00000060
        /*03f4*/ 	.short	0x010a
        /*03f6*/ 	.byte	0xff
	.zero		1


	//   ....[49]....
        /*03f8*/ 	.word	0x00003210
        /*03fc*/ 	.word	0x00000000
        /*0400*/ 	.word	0x00000050
        /*0404*/ 	.short	0x010a
        /*0406*/ 	.byte	0xff
	.zero		1


	//   ....[50]....
        /*0408*/ 	.word	0x00003310
        /*040c*/ 	.word	0x00000003
        /*0410*/ 	.word	0x00000000
        /*0414*/ 	.short	0x0101
        /*0416*/ 	.byte	0xff
	.zero		1


	//   ....[51]....
        /*0418*/ 	.word	0x00003320
        /*041c*/ 	.word	0x000000ff
        /*0420*/ 	.word	0x00000000
        /*0424*/ 	.short	0x010a
        /*0426*/ 	.byte	0x04
	.zero		1


	//   ....[52]....
        /*0428*/ 	.word	0x000033a0
        /*042c*/ 	.word	0x000000ff
        /*0430*/ 	.word	0x00000090
        /*0434*/ 	.short	0x010a
        /*0436*/ 	.byte	0x17
	.zero		1


	//   ....[53]....
        /*0438*/ 	.word	0x00003480
        /*043c*/ 	.word	0x000000ff
        /*0440*/ 	.word	0x00000000
        /*0444*/ 	.short	0x010a
        /*0446*/ 	.byte	0x05
	.zero		1


	//   ....[54]....
        /*0448*/ 	.word	0x000035c0
        /*044c*/ 	.word	0x000000ff
        /*0450*/ 	.word	0x00000000
        /*0454*/ 	.short	0x010a
        /*0456*/ 	.byte	0x04
	.zero		1


	//   ....[55]....
        /*0458*/ 	.word	0x000037b0
        /*045c*/ 	.word	0x000000ff
        /*0460*/ 	.word	0x00000000
        /*0464*/ 	.short	0x010a
        /*0466*/ 	.byte	0x04
	.zero		1


	//   ....[56]....
        /*0468*/ 	.word	0x00003840
        /*046c*/ 	.word	0x000000ff
        /*0470*/ 	.word	0x00000000
        /*0474*/ 	.short	0x010a
        /*0476*/ 	.byte	0x05
	.zero		1


	//   ....[57]....
        /*0478*/ 	.word	0x000038d0
        /*047c*/ 	.word	0x000000ff
        /*0480*/ 	.word	0x00000000
        /*0484*/ 	.short	0x010a
        /*0486*/ 	.byte	0x05
	.zero		1


	//   ....[58]....
        /*0488*/ 	.word	0x00003960
        /*048c*/ 	.word	0x000000ff
        /*0490*/ 	.word	0x00000000
        /*0494*/ 	.short	0x010a
        /*0496*/ 	.byte	0x04
	.zero		1


	//   ....[59]....
        /*0498*/ 	.word	0x00003e00
        /*049c*/ 	.word	0x00000007
        /*04a0*/ 	.word	0x00000050
        /*04a4*/ 	.short	0x010a
        /*04a6*/ 	.byte	0xff
	.zero		1


	//   ....[60]....
        /*04a8*/ 	.word	0x00003f70
        /*04ac*/ 	.word	0x00000000
        /*04b0*/ 	.word	0x00000000
        /*04b4*/ 	.short	0x0101
        /*04b6*/ 	.byte	0xff
	.zero		1


	//   ....[61]....
        /*04b8*/ 	.word	0x000043e0
        /*04bc*/ 	.word	0x000000ff
        /*04c0*/ 	.word	0x00000048
        /*04c4*/ 	.short	0x010a
        /*04c6*/ 	.byte	0x11
	.zero		1


	//   ....[62]....
        /*04c8*/ 	.word	0x00004560
        /*04cc*/ 	.word	0x000000ff
        /*04d0*/ 	.word	0x00000038
        /*04d4*/ 	.short	0x010a
        /*04d6*/ 	.byte	0x11
	.zero		1


	//   ....[63]....
        /*04d8*/ 	.word	0x00004770
        /*04dc*/ 	.word	0x000000ff
        /*04e0*/ 	.word	0x00000030
        /*04e4*/ 	.short	0x010b
        /*04e6*/ 	.byte	0x11
	.zero		1


	//   ....[64]....
        /*04e8*/ 	.word	0x00004780
        /*04ec*/ 	.word	0x000000ff
        /*04f0*/ 	.word	0x00000000
        /*04f4*/ 	.short	0x0101
        /*04f6*/ 	.byte	0x30
	.zero		1


	//   ....[65]....
        /*04f8*/ 	.word	0x000047c0
        /*04fc*/ 	.word	0x00000000
        /*0500*/ 	.word	0x00000038
        /*0504*/ 	.short	0x010a
        /*0506*/ 	.byte	0xff
	.zero		1


	//   ....[66]....
        /*0508*/ 	.word	0x00004b00
        /*050c*/ 	.word	0x00000003
        /*0510*/ 	.word	0x00000050
        /*0514*/ 	.short	0x010a
        /*0516*/ 	.byte	0xff
	.zero		1


	//   ....[67]....
        /*0518*/ 	.word	0x00004c80
        /*051c*/ 	.word	0x00000000
        /*0520*/ 	.word	0x00000000
        /*0524*/ 	.short	0x0101
        /*0526*/ 	.byte	0xff
	.zero		1


	//   ....[68]....
        /*0528*/ 	.word	0x000056e0
        /*052c*/ 	.word	0x000000ff
        /*0530*/ 	.word	0x00000030
        /*0534*/ 	.short	0x010a
        /*0536*/ 	.byte	0x2c
	.zero		1


	//   ....[69]....
        /*0538*/ 	.word	0x000056f0
        /*053c*/ 	.word	0x00000016
        /*0540*/ 	.word	0x00000070
        /*0544*/ 	.short	0x010a
        /*0546*/ 	.byte	0xff
	.zero		1


	//   ....[70]....
        /*0548*/ 	.word	0x000058a0
        /*054c*/ 	.word	0x000000ff
        /*0550*/ 	.word	0x00000030
        /*0554*/ 	.short	0x010a
        /*0556*/ 	.byte	0x2c
	.zero		1


	//   ....[71]....
        /*0558*/ 	.word	0x00005980
        /*055c*/ 	.word	0x000000ff
        /*0560*/ 	.word	0x00000000
        /*0564*/ 	.short	0x0101
        /*0566*/ 	.byte	0x04
	.zero		1


	//   ....[72]....
        /*0568*/ 	.word	0x000059e0
        /*056c*/ 	.word	0x00000016
        /*0570*/ 	.word	0x00000070
        /*0574*/ 	.short	0x010a
        /*0576*/ 	.byte	0xff
	.zero		1


	//   ....[73]....
        /*0578*/ 	.word	0x00005d50
        /*057c*/ 	.word	0x000000ff
        /*0580*/ 	.word	0x00000000
        /*0584*/ 	.short	0x0101
        /*0586*/ 	.byte	0x04
	.zero		1


	//   ....[74]....
        /*0588*/ 	.word	0x00006630
        /*058c*/ 	.word	0x00000000
        /*0590*/ 	.word	0x000000c0
        /*0594*/ 	.short	0x010a
        /*0596*/ 	.byte	0xff
	.zero		1


	//   ....[75]....
        /*0598*/ 	.word	0x00006690
        /*059c*/ 	.word	0x00000000
        /*05a0*/ 	.word	0x00000018
        /*05a4*/ 	.short	0x010a
        /*05a6*/ 	.byte	0xff
	.zero		1


	//   ....[76]....
        /*05a8*/ 	.word	0x000066f0
        /*05ac*/ 	.word	0x00000000
        /*05b0*/ 	.word	0x00000018
        /*05b4*/ 	.short	0x010a
        /*05b6*/ 	.byte	0xff
	.zero		1


	//   ....[77]....
        /*05b8*/ 	.word	0x00006740
        /*05bc*/ 	.word	0x00000003
        /*05c0*/ 	.word	0x00000050
        /*05c4*/ 	.short	0x010a
        /*05c6*/ 	.byte	0xff
	.zero		1


	//   ....[78]....
        /*05c8*/ 	.word	0x000067a0
        /*05cc*/ 	.word	0x00000000
        /*05d0*/ 	.word	0x00000000
        /*05d4*/ 	.short	0x010a
        /*05d6*/ 	.byte	0xff
	.zero		1


	//   ....[79]....
        /*05d8*/ 	.word	0x00006800
        /*05dc*/ 	.word	0x00000000
        /*05e0*/ 	.word	0x00000000
        /*05e4*/ 	.short	0x010a
        /*05e6*/ 	.byte	0xff
	.zero		1


	//   ....[80]....
        /*05e8*/ 	.word	0x00006850
        /*05ec*/ 	.word	0x00000002
        /*05f0*/ 	.word	0x000000b0
        /*05f4*/ 	.short	0x010a
        /*05f6*/ 	.byte	0xff
	.zero		1


	//   ....[81]....
        /*05f8*/ 	.word	0x000068b0
        /*05fc*/ 	.word	0x00000002
        /*0600*/ 	.word	0x00000060
        /*0604*/ 	.short	0x010a
        /*0606*/ 	.byte	0xff
	.zero		1


	//   ....[82]....
        /*0608*/ 	.word	0x00006900
        /*060c*/ 	.word	0x00000002
        /*0610*/ 	.word	0x00000050
        /*0614*/ 	.short	0x010a
        /*0616*/ 	.byte	0xff
	.zero		1


	//   ....[83]....
        /*0618*/ 	.word	0x00006960
        /*061c*/ 	.word	0x00000000
        /*0620*/ 	.word	0x00000060
        /*0624*/ 	.short	0x010a
        /*0626*/ 	.byte	0xff
	.zero		1


	//   ....[84]....
        /*0628*/ 	.word	0x000069b0
        /*062c*/ 	.word	0x00000000
        /*0630*/ 	.word	0x00000050
        /*0634*/ 	.short	0x010a
        /*0636*/ 	.byte	0xff
	.zero		1


	//   ....[85]....
        /*0638*/ 	.word	0x00006a10
        /*063c*/ 	.word	0x00000002
        /*0640*/ 	.word	0x00000090
        /*0644*/ 	.short	0x010a
        /*0646*/ 	.byte	0xff
	.zero		1


	//   ....[86]....
        /*0648*/ 	.word	0x00006a70
        /*064c*/ 	.word	0x00000000
        /*0650*/ 	.word	0x00000000
        /*0654*/ 	.short	0x010a
        /*0656*/ 	.byte	0xff
	.zero		1


	//   ....[87]....
        /*0658*/ 	.word	0x00006ad0
        /*065c*/ 	.word	0x00000000
        /*0660*/ 	.word	0x00000000
        /*0664*/ 	.short	0x010a
        /*0666*/ 	.byte	0xff
	.zero		1


	//   ....[88]....
        /*0668*/ 	.word	0x00006b30
        /*066c*/ 	.word	0x00000000
        /*0670*/ 	.word	0x00000000
        /*0674*/ 	.short	0x010a
        /*0676*/ 	.byte	0xff
	.zero		1


	//   ....[89]....
        /*0678*/ 	.word	0x00006b90
        /*067c*/ 	.word	0x00000000
        /*0680*/ 	.word	0x00000000
        /*0684*/ 	.short	0x010a
        /*0686*/ 	.byte	0xff
	.zero		1


	//   ....[90]....
        /*0688*/ 	.word	0x00006bf0
        /*068c*/ 	.word	0x00000000
        /*0690*/ 	.word	0x00000000
        /*0694*/ 	.short	0x010a
        /*0696*/ 	.byte	0xff
	.zero		1


	//   ....[91]....
        /*0698*/ 	.word	0x00006c40
        /*069c*/ 	.word	0x00000007
        /*06a0*/ 	.word	0x00000050
        /*06a4*/ 	.short	0x010a
        /*06a6*/ 	.byte	0xff
	.zero		1


	//   ....[92]....
        /*06a8*/ 	.word	0x00006ca0
        /*06ac*/ 	.word	0x00000000
        /*06b0*/ 	.word	0x00000048
        /*06b4*/ 	.short	0x010a
        /*06b6*/ 	.byte	0xff
	.zero		1


	//   ....[93]....
        /*06b8*/ 	.word	0x00006d00
        /*06bc*/ 	.word	0x00000000
        /*06c0*/ 	.word	0x00000038
        /*06c4*/ 	.short	0x010a
        /*06c6*/ 	.byte	0xff
	.zero		1


	//   ....[94]....
        /*06c8*/ 	.word	0x00006d50
        /*06cc*/ 	.word	0x00000003
        /*06d0*/ 	.word	0x00000050
        /*06d4*/ 	.short	0x010a
        /*06d6*/ 	.byte	0xff
	.zero		1


	//   ....[95]....
        /*06d8*/ 	.word	0x00006db0
        /*06dc*/ 	.word	0x00000000
        /*06e0*/ 	.word	0x00000030
        /*06e4*/ 	.short	0x010a
        /*06e6*/ 	.byte	0xff
	.zero		1


	//   ....[96]....
        /*06e8*/ 	.word	0x00006e00
        /*06ec*/ 	.word	0x00000016
        /*06f0*/ 	.word	0x00000070
        /*06f4*/ 	.short	0x010a
        /*06f6*/ 	.byte	0xff
	.zero		1


	//----- nvinfo : EIATTR_NUM_MBARRIERS
	.align		4
.L_47:
        /*06f8*/ 	.byte	0x03, 0x38
        /*06fa*/ 	.short	0x001a


	//----- nvinfo : EIATTR_EXIT_INSTR_OFFSETS
	.align		4
        /*06fc*/ 	.byte	0x04, 0x1c
        /*06fe*/ 	.short	(.L_49 - .L_48)


	//   ....[0]....
.L_48:
        /*0700*/ 	.word	0x000027e0


	//   ....[1]....
        /*0704*/ 	.word	0x00002cd0


	//   ....[2]....
        /*0708*/ 	.word	0x00002d30


	//   ....[3]....
        /*070c*/ 	.word	0x00003bc0


	//   ....[4]....
        /*0710*/ 	.word	0x000047f0


	//   ....[5]....
        /*0714*/ 	.word	0x00004830


	//   ....[6]....
        /*0718*/ 	.word	0x00006620


	//----- nvinfo : EIATTR_MAX_THREADS
	.align		4
.L_49:
        /*071c*/ 	.byte	0x04, 0x05
        /*071e*/ 	.short	(.L_51 - .L_50)
.L_50:
        /*0720*/ 	.word	0x00000100
        /*0724*/ 	.word	0x00000001
        /*0728*/ 	.word	0x00000001


	//----- nvinfo : EIATTR_CRS_STACK_SIZE
	.align		4
.L_51:
        /*072c*/ 	.byte	0x04, 0x1e
        /*072e*/ 	.short	(.L_53 - .L_52)
.L_52:
        /*0730*/ 	.word	0x00000000


	//----- nvinfo : EIATTR_CBANK_PARAM_SIZE
	.align		4
.L_53:
        /*0734*/ 	.byte	0x03, 0x19
        /*0736*/ 	.short	0x0800


	//----- nvinfo : EIATTR_PARAM_CBANK
	.align		4
        /*0738*/ 	.byte	0x04, 0x0a
        /*073a*/ 	.short	(.L_55 - .L_54)
	.align		4
.L_54:
        /*073c*/ 	.word	index@(.nv.constant0._ZN7cutlass13device_kernelINS_4gemm6kernel13GemmUniversalIN4cute5tupleIJiiiiEEENS1_10collective13CollectiveMmaINS1_35MainloopSm100TmaUmmaWarpSpecializedILi3ELi2ELi4ENS5_IJNS4_1CILi1EEENSA_ILi2EEESB_EEEEENS5_IJNSA_ILi64EEESF_SF_EEENS_12float_e5m2_tENS5_IJlSB_lEEESH_SI_NS4_8TiledMMAINS4_8MMA_AtomIJNS4_10MMA_TraitsINS4_19SM100_MMA_F8F6F4_SSEJSH_SH_fSF_SF_NS4_17integral_constantINS4_4UMMA5MajorELSP_0EEESQ_NSN_INSO_7ScaleInELSR_0EEESS_EEEEEENS4_6LayoutINS5_IJSB_SB_SB_EEENS5_IJNSA_ILi0EEESX_SX_EEEEENS5_IJNS4_10UnderscoreES10_S10_EEEEENS4_23SM90_TMA_LOAD_MULTICASTENS4_14ComposedLayoutINS4_7SwizzleILi2ELi4ELi3EEENS4_18smem_ptr_flag_bitsILi8EEENSV_INS5_IJNSA_ILi8EEESF_EEENS5_IJSF_SB_EEEEEEEvNS4_8identityENS4_13SM90_TMA_LOADES1D_vS1E_EENS_8epilogue10collective18CollectiveEpilogueINS1H_23Sm100TmaWarpSpecializedILi1ELi1ELi32ELb0ELb0EEEJSG_NS5_IJNSV_ISF_SB_EES1M_EEESH_SI_SH_SI_NS1H_6fusion15FusionCallbacksIS1L_NS1O_17LinearCombinationISH_fSH_fLNS_15FloatRoundStyleE2EEESG_S1N_JEEENS4_5SM1004TMEM4LOAD26SM100_TMEM_LOAD_16dp32b32xES1F_S1D_NS4_39AutoVectorizingCopyWithAssumedAlignmentILi128EEENS4_14SM90_TMA_STOREES1D_S1Z_S1Z_EEEvvEEEEvNT_6ParamsE)
        /*0740*/ 	.short	0x0380
        /*0742*/ 	.short	0x0800


	//----- nvinfo : EIATTR_SW_WAR
	.align		4
.L_55:
        /*0744*/ 	.byte	0x04, 0x36
        /*0746*/ 	.short	(.L_57 - .L_56)
.L_56:
        /*0748*/ 	.word	0x00000008
.L_57:


//--------------------- .nv.callgraph             --------------------------
	.section	.nv.callgraph,"",@"SHT_CUDA_CALLGRAPH"
	.align	4
	.sectionentsize	8
	.align		4
        /*0000*/ 	.word	0x00000000
	.align		4
        /*0004*/ 	.word	0xffffffff
	.align		4
        /*0008*/ 	.word	index@(_ZN7cutlass13device_kernelINS_4gemm6kernel13GemmUniversalIN4cute5tupleIJiiiiEEENS1_10collective13CollectiveMmaINS1_35MainloopSm100TmaUmmaWarpSpecializedILi3ELi2ELi4ENS5_IJNS4_1CILi1EEENSA_ILi2EEESB_EEEEENS5_IJNSA_ILi64EEESF_SF_EEENS_12float_e5m2_tENS5_IJlSB_lEEESH_SI_NS4_8TiledMMAINS4_8MMA_AtomIJNS4_10MMA_TraitsINS4_19SM100_MMA_F8F6F4_SSEJSH_SH_fSF_SF_NS4_17integral_constantINS4_4UMMA5MajorELSP_0EEESQ_NSN_INSO_7ScaleInELSR_0EEESS_EEEEEENS4_6LayoutINS5_IJSB_SB_SB_EEENS5_IJNSA_ILi0EEESX_SX_EEEEENS5_IJNS4_10UnderscoreES10_S10_EEEEENS4_23SM90_TMA_LOAD_MULTICASTENS4_14ComposedLayoutINS4_7SwizzleILi2ELi4ELi3EEENS4_18smem_ptr_flag_bitsILi8EEENSV_INS5_IJNSA_ILi8EEESF_EEENS5_IJSF_SB_EEEEEEEvNS4_8identityENS4_13SM90_TMA_LOADES1D_vS1E_EENS_8epilogue10collective18CollectiveEpilogueINS1H_23Sm100TmaWarpSpecializedILi1ELi1ELi32ELb0ELb0EEEJSG_NS5_IJNSV_ISF_SB_EES1M_EEESH_SI_SH_SI_NS1H_6fusion15FusionCallbacksIS1L_NS1O_17LinearCombinationISH_fSH_fLNS_15FloatRoundStyleE2EEESG_S1N_JEEENS4_5SM1004TMEM4LOAD26SM100_TMEM_LOAD_16dp32b32xES1F_S1D_NS4_39AutoVectorizingCopyWithAssumedAlignmentILi128EEENS4_14SM90_TMA_STOREES1D_S1Z_S1Z_EEEvvEEEEvNT_6ParamsE)
	.align		4
        /*000c*/ 	.word	index@(__assertfail)
	.align		4
        /*0010*/ 	.word	0x00000000
	.align		4
        /*0014*/ 	.word	0xfffffffe
	.align		4
        /*0018*/ 	.word	0x00000000
	.align		4
        /*001c*/ 	.word	0xfffffffd
	.align		4
        /*0020*/ 	.word	0x00000000
	.align		4
        /*0024*/ 	.word	0xfffffffc


//--------------------- .nv.constant4             --------------------------
	.section	.nv.constant4,"a",@progbits
	.align	8
	.align		8
.nv.constant4:
        /*0000*/ 	.dword	__assertfail
	.align		8
        /*0008*/ 	.dword	__unnamed_1
	.align		8
        /*0010*/ 	.dword	__unnamed_2
	.align		8
        /*0018*/ 	.dword	_ZN39_INTERNAL_352a90ac_4_k_cu_b67dc14f_90834cuda3std3__45__cpo5beginE
	.align		8
        /*0020*/ 	.dword	_ZN39_INTERNAL_352a90ac_4_k_cu_b67dc14f_90834cuda3std3__45__cpo3endE
	.align		8
        /*0028*/ 	.dword	_ZN39_INTERNAL_352a90ac_4_k_cu_b67dc14f_90834cuda3std3__45__cpo6cbeginE
	.align		8
        /*0030*/ 	.dword	_ZN39_INTERNAL_352a90ac_4_k_cu_b67dc14f_90834cuda3std3__45__cpo4cendE
	.align		8
        /*0038*/ 	.dword	_ZN39_INTERNAL_352a90ac_4_k_cu_b67dc14f_90834cuda3std3__441_GLOBAL__N__352a90ac_4_k_cu_b67dc14f_90836ignoreE
	.align		8
        /*0040*/ 	.dword	_ZN39_INTERNAL_352a90ac_4_k_cu_b67dc14f_90834cuda3std3__419piecewise_constructE
	.align		8
        /*0048*/ 	.dword	_ZN39_INTERNAL_352a90ac_4_k_cu_b67dc14f_90834cuda3std3__48in_placeE
	.align		8
        /*0050*/ 	.dword	_ZN39_INTERNAL_352a90ac_4_k_cu_b67dc14f_90834cuda3std6ranges3__45__cpo4swapE
	.align		8
        /*0058*/ 	.dword	_ZN39_INTERNAL_352a90ac_4_k_cu_b67dc14f_90834cuda3std6ranges3__45__cpo9iter_moveE
	.align		8
        /*0060*/ 	.dword	_ZN39_INTERNAL_352a90ac_4_k_cu_b67dc14f_90834cute7productE
	.align		8
        /*0068*/ 	.dword	_ZN39_INTERNAL_352a90ac_4_k_cu_b67dc14f_90834cute1_E
	.align		8
        /*0070*/ 	.dword	$str$25
	.align		8
        /*0078*/ 	.dword	$str$26
	.align		8
        /*0080*/ 	.dword	$str$27
	.align		8
        /*0088*/ 	.dword	$str$28


//--------------------- .text._ZN7cutlass13device_kernelINS_4gemm6kernel13GemmUniversalIN4cute5tupleIJiiiiEEENS1_10collective13CollectiveMmaINS1_35MainloopSm100TmaUmmaWarpSpecializedILi3ELi2ELi4ENS5_IJNS4_1CILi1EEENSA_ILi2EEESB_EEEEENS5_IJNSA_ILi64EEESF_SF_EEENS_12float_e5m2_tENS5_IJlSB_lEEESH_SI_NS4_8TiledMMAINS4_8MMA_AtomIJNS4_10MMA_TraitsINS4_19SM100_MMA_F8F6F4_SSEJSH_SH_fSF_SF_NS4_17integral_constantINS4_4UMMA5MajorELSP_0EEESQ_NSN_INSO_7ScaleInELSR_0EEESS_EEEEEENS4_6LayoutINS5_IJSB_SB_SB_EEENS5_IJNSA_ILi0EEESX_SX_EEEEENS5_IJNS4_10UnderscoreES10_S10_EEEEENS4_23SM90_TMA_LOAD_MULTICASTENS4_14ComposedLayoutINS4_7SwizzleILi2ELi4ELi3EEENS4_18smem_ptr_flag_bitsILi8EEENSV_INS5_IJNSA_ILi8EEESF_EEENS5_IJSF_SB_EEEEEEEvNS4_8identityENS4_13SM90_TMA_LOADES1D_vS1E_EENS_8epilogue10collective18CollectiveEpilogueINS1H_23Sm100TmaWarpSpecializedILi1ELi1ELi32ELb0ELb0EEEJSG_NS5_IJNSV_ISF_SB_EES1M_EEESH_SI_SH_SI_NS1H_6fusion15FusionCallbacksIS1L_NS1O_17LinearCombinationISH_fSH_fLNS_15FloatRoundStyleE2EEESG_S1N_JEEENS4_5SM1004TMEM4LOAD26SM100_TMEM_LOAD_16dp32b32xES1F_S1D_NS4_39AutoVectorizingCopyWithAssumedAlignmentILi128EEENS4_14SM90_TMA_STOREES1D_S1Z_S1Z_EEEvvEEEEvNT_6ParamsE --------------------------
	.section	.text._ZN7cutlass13device_kernelINS_4gemm6kernel13GemmUniversalIN4cute5tupleIJiiiiEEENS1_10collective13CollectiveMmaINS1_35MainloopSm100TmaUmmaWarpSpecializedILi3ELi2ELi4ENS5_IJNS4_1CILi1EEENSA_ILi2EEESB_EEEEENS5_IJNSA_ILi64EEESF_SF_EEENS_12float_e5m2_tENS5_IJlSB_lEEESH_SI_NS4_8TiledMMAINS4_8MMA_AtomIJNS4_10MMA_TraitsINS4_19SM100_MMA_F8F6F4_SSEJSH_SH_fSF_SF_NS4_17integral_constantINS4_4UMMA5MajorELSP_0EEESQ_NSN_INSO_7ScaleInELSR_0EEESS_EEEEEENS4_6LayoutINS5_IJSB_SB_SB_EEENS5_IJNSA_ILi0EEESX_SX_EEEEENS5_IJNS4_10UnderscoreES10_S10_EEEEENS4_23SM90_TMA_LOAD_MULTICASTENS4_14ComposedLayoutINS4_7SwizzleILi2ELi4ELi3EEENS4_18smem_ptr_flag_bitsILi8EEENSV_INS5_IJNSA_ILi8EEESF_EEENS5_IJSF_SB_EEEEEEEvNS4_8identityENS4_13SM90_TMA_LOADES1D_vS1E_EENS_8epilogue10collective18CollectiveEpilogueINS1H_23Sm100TmaWarpSpecializedILi1ELi1ELi32ELb0ELb0EEEJSG_NS5_IJNSV_ISF_SB_EES1M_EEESH_SI_SH_SI_NS1H_6fusion15FusionCallbacksIS1L_NS1O_17LinearCombinationISH_fSH_fLNS_15FloatRoundStyleE2EEESG_S1N_JEEENS4_5SM1004TMEM4LOAD26SM100_TMEM_LOAD_16dp32b32xES1F_S1D_NS4_39AutoVectorizingCopyWithAssumedAlignmentILi128EEENS4_14SM90_TMA_STOREES1D_S1Z_S1Z_EEEvvEEEEvNT_6ParamsE,"ax",@progbits
	.align	128
.text._ZN7cutlass13device_kernelINS_4gemm6kernel13GemmUniversalIN4cute5tupleIJiiiiEEENS1_10collective13CollectiveMmaINS1_35MainloopSm100TmaUmmaWarpSpecializedILi3ELi2ELi4ENS5_IJNS4_1CILi1EEENSA_ILi2EEESB_EEEEENS5_IJNSA_ILi64EEESF_SF_EEENS_12float_e5m2_tENS5_IJlSB_lEEESH_SI_NS4_8TiledMMAINS4_8MMA_AtomIJNS4_10MMA_TraitsINS4_19SM100_MMA_F8F6F4_SSEJSH_SH_fSF_SF_NS4_17integral_constantINS4_4UMMA5MajorELSP_0EEESQ_NSN_INSO_7ScaleInELSR_0EEESS_EEEEEENS4_6LayoutINS5_IJSB_SB_SB_EEENS5_IJNSA_ILi0EEESX_SX_EEEEENS5_IJNS4_10UnderscoreES10_S10_EEEEENS4_23SM90_TMA_LOAD_MULTICASTENS4_14ComposedLayoutINS4_7SwizzleILi2ELi4ELi3EEENS4_18smem_ptr_flag_bitsILi8EEENSV_INS5_IJNSA_ILi8EEESF_EEENS5_IJSF_SB_EEEEEEEvNS4_8identityENS4_13SM90_TMA_LOADES1D_vS1E_EENS_8epilogue10collective18CollectiveEpilogueINS1H_23Sm100TmaWarpSpecializedILi1ELi1ELi32ELb0ELb0EEEJSG_NS5_IJNSV_ISF_SB_EES1M_EEESH_SI_SH_SI_NS1H_6fusion15FusionCallbacksIS1L_NS1O_17LinearCombinationISH_fSH_fLNS_15FloatRoundStyleE2EEESG_S1N_JEEENS4_5SM1004TMEM4LOAD26SM100_TMEM_LOAD_16dp32b32xES1F_S1D_NS4_39AutoVectorizingCopyWithAssumedAlignmentILi128EEENS4_14SM90_TMA_STOREES1D_S1Z_S1Z_EEEvvEEEEvNT_6ParamsE:
        .type           _ZN7cutlass13device_kernelINS_4gemm6kernel13GemmUniversalIN4cute5tupleIJiiiiEEENS1_10collective13CollectiveMmaINS1_35MainloopSm100TmaUmmaWarpSpecializedILi3ELi2ELi4ENS5_IJNS4_1CILi1EEENSA_ILi2EEESB_EEEEENS5_IJNSA_ILi64EEESF_SF_EEENS_12float_e5m2_tENS5_IJlSB_lEEESH_SI_NS4_8TiledMMAINS4_8MMA_AtomIJNS4_10MMA_TraitsINS4_19SM100_MMA_F8F6F4_SSEJSH_SH_fSF_SF_NS4_17integral_constantINS4_4UMMA5MajorELSP_0EEESQ_NSN_INSO_7ScaleInELSR_0EEESS_EEEEEENS4_6LayoutINS5_IJSB_SB_SB_EEENS5_IJNSA_ILi0EEESX_SX_EEEEENS5_IJNS4_10UnderscoreES10_S10_EEEEENS4_23SM90_TMA_LOAD_MULTICASTENS4_14ComposedLayoutINS4_7SwizzleILi2ELi4ELi3EEENS4_18smem_ptr_flag_bitsILi8EEENSV_INS5_IJNSA_ILi8EEESF_EEENS5_IJSF_SB_EEEEEEEvNS4_8identityENS4_13SM90_TMA_LOADES1D_vS1E_EENS_8epilogue10collective18CollectiveEpilogueINS1H_23Sm100TmaWarpSpecializedILi1ELi1ELi32ELb0ELb0EEEJSG_NS5_IJNSV_ISF_SB_EES1M_EEESH_SI_SH_SI_NS1H_6fusion15FusionCallbacksIS1L_NS1O_17LinearCombinationISH_fSH_fLNS_15FloatRoundStyleE2EEESG_S1N_JEEENS4_5SM1004TMEM4LOAD26SM100_TMEM_LOAD_16dp32b32xES1F_S1D_NS4_39AutoVectorizingCopyWithAssumedAlignmentILi128EEENS4_14SM90_TMA_STOREES1D_S1Z_S1Z_EEEvvEEEEvNT_6ParamsE,@function
        .size           _ZN7cutlass13device_kernelINS_4gemm6kernel13GemmUniversalIN4cute5tupleIJiiiiEEENS1_10collective13CollectiveMmaINS1_35MainloopSm100TmaUmmaWarpSpecializedILi3ELi2ELi4ENS5_IJNS4_1CILi1EEENSA_ILi2EEESB_EEEEENS5_IJNSA_ILi64EEESF_SF_EEENS_12float_e5m2_tENS5_IJlSB_lEEESH_SI_NS4_8TiledMMAINS4_8MMA_AtomIJNS4_10MMA_TraitsINS4_19SM100_MMA_F8F6F4_SSEJSH_SH_fSF_SF_NS4_17integral_constantINS4_4UMMA5MajorELSP_0EEESQ_NSN_INSO_7ScaleInELSR_0EEESS_EEEEEENS4_6LayoutINS5_IJSB_SB_SB_EEENS5_IJNSA_ILi0EEESX_SX_EEEEENS5_IJNS4_10UnderscoreES10_S10_EEEEENS4_23SM90_TMA_LOAD_MULTICASTENS4_14ComposedLayoutINS4_7SwizzleILi2ELi4ELi3EEENS4_18smem_ptr_flag_bitsILi8EEENSV_INS5_IJNSA_ILi8EEESF_EEENS5_IJSF_SB_EEEEEEEvNS4_8identityENS4_13SM90_TMA_LOADES1D_vS1E_EENS_8epilogue10collective18CollectiveEpilogueINS1H_23Sm100TmaWarpSpecializedILi1ELi1ELi32ELb0ELb0EEEJSG_NS5_IJNSV_ISF_SB_EES1M_EEESH_SI_SH_SI_NS1H_6fusion15FusionCallbacksIS1L_NS1O_17LinearCombinationISH_fSH_fLNS_15FloatRoundStyleE2EEESG_S1N_JEEENS4_5SM1004TMEM4LOAD26SM100_TMEM_LOAD_16dp32b32xES1F_S1D_NS4_39AutoVectorizingCopyWithAssumedAlignmentILi128EEENS4_14SM90_TMA_STOREES1D_S1Z_S1Z_EEEvvEEEEvNT_6ParamsE,(.L_x_132 - _ZN7cutlass13device_kernelINS_4gemm6kernel13GemmUniversalIN4cute5tupleIJiiiiEEENS1_10collective13CollectiveMmaINS1_35MainloopSm100TmaUmmaWarpSpecializedILi3ELi2ELi4ENS5_IJNS4_1CILi1EEENSA_ILi2EEESB_EEEEENS5_IJNSA_ILi64EEESF_SF_EEENS_12float_e5m2_tENS5_IJlSB_lEEESH_SI_NS4_8TiledMMAINS4_8MMA_AtomIJNS4_10MMA_TraitsINS4_19SM100_MMA_F8F6F4_SSEJSH_SH_fSF_SF_NS4_17integral_constantINS4_4UMMA5MajorELSP_0EEESQ_NSN_INSO_7ScaleInELSR_0EEESS_EEEEEENS4_6LayoutINS5_IJSB_SB_SB_EEENS5_IJNSA_ILi0EEESX_SX_EEEEENS5_IJNS4_10UnderscoreES10_S10_EEEEENS4_23SM90_TMA_LOAD_MULTICASTENS4_14ComposedLayoutINS4_7SwizzleILi2ELi4ELi3EEENS4_18smem_ptr_flag_bitsILi8EEENSV_INS5_IJNSA_ILi8EEESF_EEENS5_IJSF_SB_EEEEEEEvNS4_8identityENS4_13SM90_TMA_LOADES1D_vS1E_EENS_8epilogue10collective18CollectiveEpilogueINS1H_23Sm100TmaWarpSpecializedILi1ELi1ELi32ELb0ELb0EEEJSG_NS5_IJNSV_ISF_SB_EES1M_EEESH_SI_SH_SI_NS1H_6fusion15FusionCallbacksIS1L_NS1O_17LinearCombinationISH_fSH_fLNS_15FloatRoundStyleE2EEESG_S1N_JEEENS4_5SM1004TMEM4LOAD26SM100_TMEM_LOAD_16dp32b32xES1F_S1D_NS4_39AutoVectorizingCopyWithAssumedAlignmentILi128EEENS4_14SM90_TMA_STOREES1D_S1Z_S1Z_EEEvvEEEEvNT_6ParamsE)
        .other          _ZN7cutlass13device_kernelINS_4gemm6kernel13GemmUniversalIN4cute5tupleIJiiiiEEENS1_10collective13CollectiveMmaINS1_35MainloopSm100TmaUmmaWarpSpecializedILi3ELi2ELi4ENS5_IJNS4_1CILi1EEENSA_ILi2EEESB_EEEEENS5_IJNSA_ILi64EEESF_SF_EEENS_12float_e5m2_tENS5_IJlSB_lEEESH_SI_NS4_8TiledMMAINS4_8MMA_AtomIJNS4_10MMA_TraitsINS4_19SM100_MMA_F8F6F4_SSEJSH_SH_fSF_SF_NS4_17integral_constantINS4_4UMMA5MajorELSP_0EEESQ_NSN_INSO_7ScaleInELSR_0EEESS_EEEEEENS4_6LayoutINS5_IJSB_SB_SB_EEENS5_IJNSA_ILi0EEESX_SX_EEEEENS5_IJNS4_10UnderscoreES10_S10_EEEEENS4_23SM90_TMA_LOAD_MULTICASTENS4_14ComposedLayoutINS4_7SwizzleILi2ELi4ELi3EEENS4_18smem_ptr_flag_bitsILi8EEENSV_INS5_IJNSA_ILi8EEESF_EEENS5_IJSF_SB_EEEEEEEvNS4_8identityENS4_13SM90_TMA_LOADES1D_vS1E_EENS_8epilogue10collective18CollectiveEpilogueINS1H_23Sm100TmaWarpSpecializedILi1ELi1ELi32ELb0ELb0EEEJSG_NS5_IJNSV_ISF_SB_EES1M_EEESH_SI_SH_SI_NS1H_6fusion15FusionCallbacksIS1L_NS1O_17LinearCombinationISH_fSH_fLNS_15FloatRoundStyleE2EEESG_S1N_JEEENS4_5SM1004TMEM4LOAD26SM100_TMEM_LOAD_16dp32b32xES1F_S1D_NS4_39AutoVectorizingCopyWithAssumedAlignmentILi128EEENS4_14SM90_TMA_STOREES1D_S1Z_S1Z_EEEvvEEEEvNT_6ParamsE,@"STO_CUDA_ENTRY STV_DEFAULT"
_ZN7cutlass13device_kernelINS_4gemm6kernel13GemmUniversalIN4cute5tupleIJiiiiEEENS1_10collective13CollectiveMmaINS1_35MainloopSm100TmaUmmaWarpSpecializedILi3ELi2ELi4ENS5_IJNS4_1CILi1EEENSA_ILi2EEESB_EEEEENS5_IJNSA_ILi64EEESF_SF_EEENS_12float_e5m2_tENS5_IJlSB_lEEESH_SI_NS4_8TiledMMAINS4_8MMA_AtomIJNS4_10MMA_TraitsINS4_19SM100_MMA_F8F6F4_SSEJSH_SH_fSF_SF_NS4_17integral_constantINS4_4UMMA5MajorELSP_0EEESQ_NSN_INSO_7ScaleInELSR_0EEESS_EEEEEENS4_6LayoutINS5_IJSB_SB_SB_EEENS5_IJNSA_ILi0EEESX_SX_EEEEENS5_IJNS4_10UnderscoreES10_S10_EEEEENS4_23SM90_TMA_LOAD_MULTICASTENS4_14ComposedLayoutINS4_7SwizzleILi2ELi4ELi3EEENS4_18smem_ptr_flag_bitsILi8EEENSV_INS5_IJNSA_ILi8EEESF_EEENS5_IJSF_SB_EEEEEEEvNS4_8identityENS4_13SM90_TMA_LOADES1D_vS1E_EENS_8epilogue10collective18CollectiveEpilogueINS1H_23Sm100TmaWarpSpecializedILi1ELi1ELi32ELb0ELb0EEEJSG_NS5_IJNSV_ISF_SB_EES1M_EEESH_SI_SH_SI_NS1H_6fusion15FusionCallbacksIS1L_NS1O_17LinearCombinationISH_fSH_fLNS_15FloatRoundStyleE2EEESG_S1N_JEEENS4_5SM1004TMEM4LOAD26SM100_TMEM_LOAD_16dp32b32xES1F_S1D_NS4_39AutoVectorizingCopyWithAssumedAlignmentILi128EEENS4_14SM90_TMA_STOREES1D_S1Z_S1Z_EEEvvEEEEvNT_6ParamsE:
[----:B------:R-:W1:Y:S01]  /*0000*/  LDC R1, c[0x0][0x37c] ;  /* 0x0000df00ff017b82 */ /* 0x000e620000000800 */
[----:B------:R-:W2:Y:S01]  /*0010*/  S2R R76, SR_TID.X ;  /* 0x00000000004c7919 */ /* 0x000ea20000002100 */
[----:B------:R-:W3:Y:S01]  /*0020*/  LDCU.64 UR8, c[0x0][0x890] ;  /* 0x00011200ff0877ac */ /* 0x000ee20008000a00 */
[----:B------:R-:W-:Y:S02]  /*0030*/  PRMT R79, RZ, 0x7610, R79 ;  /* 0x00007610ff4f7816 */ /* 0x000fe4000000004f */
[----:B------:R-:W-:Y:S01]  /*0040*/  ELECT P3, URZ, PT ;  /* 0x0000000000ff782f */ /* 0x000fe20003860000 */
[----:B---3--:R-:W-:-:S04]  /*0050*/  UISETP.NE.U32.AND UP0, UPT, UR8, URZ, UPT ;  /* 0x000000ff0800728c */ /* 0x008fc8000bf05070 */
[----:B------:R-:W-:Y:S01]  /*0060*/  UISETP.NE.AND.EX UP0, UPT, UR9, URZ, UPT, UP0 ;  /* 0x000000ff0900728c */ /* 0x000fe2000bf05300 */
[----:B--2---:R-:W-:-:S05]  /*0070*/  SHF.R.U32.HI R80, RZ, 0x5, R76 ;  /* 0x00000005ff507819 */ /* 0x004fca000001164c */
[----:B------:R-:W2:Y:S02]  /*0080*/  SHFL.IDX PT, R0, R80, RZ, 0x1f ;  /* 0x00001fff50007589 */ /* 0x000ea400000e0000 */
[----:B--2---:R-:W-:Y:S01]  /*0090*/  R2UR UR22, R0 ;  /* 0x00000000001672ca */ /* 0x004fe200000e0000 */
[----:B-1----:R-:W-:-:S14]  /*00a0*/  BRA.U UP0, `(.L_x_0) ;  /* 0x0000000100307547 */ /* 0x002fdc000b800000 */
[----:B------:R-:W1:Y:S02]  /*00b0*/  LDCU.64 UR4, c[0x0][0x888] ;  /* 0x00011100ff0477ac */ /* 0x000e640008000a00 */
[----:B-1----:R-:W-:-:S04]  /*00c0*/  UISETP.NE.U32.AND UP0, UPT, UR4, URZ, UPT ;  /* 0x000000ff0400728c */ /* 0x002fc8000bf05070 */
[----:B------:R-:W-:-:S09]  /*00d0*/  UISETP.NE.AND.EX UP0, UPT, UR5, URZ, UPT, UP0 ;  /* 0x000000ff0500728c */ /* 0x000fd2000bf05300 */
[----:B------:R-:W-:Y:S05]  /*00e0*/  BRA.U !UP0, `(.L_x_1) ;  /* 0x0000000108147547 */ /* 0x000fea000b800000 */
[----:B------:R-:W1:Y:S01]  /*00f0*/  LDC.64 R2, c[0x0][0x888] ;  /* 0x00022200ff027b82 */ /* 0x000e620000000a00 */
[----:B------:R-:W1:Y:S02]  /*0100*/  LDCU.64 UR4, c[0x0][0x358] ;  /* 0x00006b00ff0477ac */ /* 0x000e640008000a00 */
[----:B-1----:R1:W5:Y:S01]  /*0110*/  LDG.E R39, desc[UR4][R2.64] ;  /* 0x0000000402277981 */ /* 0x002362000c1e1900 */
[----:B------:R-:W-:Y:S01]  /*0120*/  HFMA2 R79, -RZ, RZ, 0, 5.9604644775390625e-08 ;  /* 0x00000001ff4f7431 */ /* 0x000fe200000001ff */
[----:B------:R-:W-:Y:S05]  /*0130*/  BRA `(.L_x_0) ;  /* 0x00000000000c7947 */ /* 0x000fea0003800000 */
.L_x_1:
[----:B------:R-:W1:Y:S01]  /*0140*/  LDCU UR4, c[0x0][0x880] ;  /* 0x00011000ff0477ac */ /* 0x000e620008000800 */
[----:B------:R-:W-:Y:S01]  /*0150*/  HFMA2 R79, -RZ, RZ, 0, 5.9604644775390625e-08 ;  /* 0x00000001ff4f7431 */ /* 0x000fe200000001ff */
[----:B-1----:R-:W-:-:S07]  /*0160*/  MOV R39, UR4 ;  /* 0x0000000400277c02 */ /* 0x002fce0008000f00 */
.L_x_0:
[----:B------:R-:W2:Y:S02]  /*0170*/  LDCU.64 UR4, c[0x0][0x8b0] ;  /* 0x00011600ff0477ac */ /* 0x000ea40008000a00 */
[----:B--2---:R-:W-:-:S04]  /*0180*/  UISETP.NE.U32.AND UP0, UPT, UR4, URZ, UPT ;  /* 0x000000ff0400728c */ /* 0x004fc8000bf05070 */
[----:B------:R-:W-:-:S09]  /*0190*/  UISETP.NE.AND.EX UP0, UPT, UR5, URZ, UPT, UP0 ;  /* 0x000000ff0500728c */ /* 0x000fd2000bf05300 */
[----:B------:R-:W-:Y:S05]  /*01a0*/  BRA.U UP0, `(.L_x_2) ;  /* 0x0000000100287547 */ /* 0x000fea000b800000 */
[----:B------:R-:W2:Y:S02]  /*01b0*/  LDCU.64 UR4, c[0x0][0x8a8] ;  /* 0x00011500ff0477ac */ /* 0x000ea40008000a00 */
[----:B--2---:R-:W-:-:S04]  /*01c0*/  UISETP.NE.U32.AND UP0, UPT, UR4, URZ, UPT ;  /* 0x000000ff0400728c */ /* 0x004fc8000bf05070 */
[----:B------:R-:W-:-:S09]  /*01d0*/  UISETP.NE.AND.EX UP0, UPT, UR5, URZ, UPT, UP0 ;  /* 0x000000ff0500728c */ /* 0x000fd2000bf05300 */
[----:B------:R-:W-:Y:S05]  /*01e0*/  BRA.U !UP0, `(.L_x_3) ;  /* 0x0000000108107547 */ /* 0x000fea000b800000 */
[----:B-1----:R-:W1:Y:S01]  /*01f0*/  LDC.64 R2, c[0x0][0x8a8] ;  /* 0x00022a00ff027b82 */ /* 0x002e620000000a00 */
[----:B------:R-:W1:Y:S02]  /*0200*/  LDCU.64 UR4, c[0x0][0x358] ;  /* 0x00006b00ff0477ac */ /* 0x000e640008000a00 */
[----:B-1----:R2:W5:Y:S01]  /*0210*/  LDG.E R38, desc[UR4][R2.64] ;  /* 0x0000000402267981 */ /* 0x002562000c1e1900 */
[----:B------:R-:W-:Y:S05]  /*0220*/  BRA `(.L_x_2) ;  /* 0x0000000000087947 */ /* 0x000fea0003800000 */
.L_x_3:
[----:B------:R-:W2:Y:S02]  /*0230*/  LDCU UR4, c[0x0][0x8a0] ;  /* 0x00011400ff0477ac */ /* 0x000ea40008000800 */
[----:B--2---:R-:W-:Y:S02]  /*0240*/  MOV R38, UR4 ;  /* 0x0000000400267c02 */ /* 0x004fe40008000f00 */
.L_x_2:
[----:B------:R-:W-:Y:S01]  /*0250*/  IMAD.U32 R0, RZ, RZ, UR22 ;  /* 0x00000016ff007e24 */ /* 0x000fe2000f8e00ff */
[----:B------:R-:W-:Y:S04]  /*0260*/  BSSY.RECONVERGENT B0, `(.L_x_4) ;  /* 0x000000c000007945 */ /* 0x000fe80003800200 */
[C---:B------:R-:W-:Y:S02]  /*0270*/  ISETP.NE.OR P1, PT, R0.reuse, 0x1, !P3 ;  /* 0x000000010000780c */ /* 0x040fe40005f25670 */
[----:B------:R-:W-:-:S11]  /*0280*/  ISETP.NE.OR P0, PT, R0, 0x3, !P3 ;  /* 0x000000030000780c */ /* 0x000fd60005f05670 */
[----:B------:R-:W-:Y:S05]  /*0290*/  @P1 BRA `(.L_x_5) ;  /* 0x0000000000201947 */ /* 0x000fea0003800000 */
[----:B------:R-:W3:Y:S02]  /*02a0*/  LDCU.64 UR4, c[0x0][0x348] ;  /* 0x00006900ff0477ac */ /* 0x000ee40008000a00 */
[----:B---3--:R-:W-:Y:S02]  /*02b0*/  UIADD3 UR6, UP1, UPT, UR4, 0x80, URZ ;  /* 0x0000008004067890 */ /* 0x008fe4000ff3e0ff */
[----:B------:R-:W-:Y:S02]  /*02c0*/  UIADD3 UR4, UP0, UPT, UR4, 0x180, URZ ;  /* 0x0000018004047890 */ /* 0x000fe4000ff1e0ff */
[----:B------:R-:W-:Y:S02]  /*02d0*/  UIADD3.X UR7, UPT, UPT, URZ, UR5, URZ, UP1, !UPT ;  /* 0x00000005ff077290 */ /* 0x000fe40008ffe4ff */
[----:B------:R-:W-:-:S07]  /*02e0*/  UIADD3.X UR5, UPT, UPT, URZ, UR5, URZ, UP0, !UPT ;  /* 0x00000005ff057290 */ /* 0x000fce00087fe4ff */
[----:B------:R3:W-:Y:S02]  /*02f0*/  UTMACCTL.PF [UR6] ;  /* 0x00000000060079b9 */ /* 0x0007e40008040000 */
[----:B------:R3:W-:Y:S02]  /*0300*/  UTMACCTL.PF [UR4] ;  /* 0x00000000040079b9 */ /* 0x0007e40008040000 */
[----:B---3--:R-:W-:Y:S01]  /*0310*/  NOP ;  /* 0x0000000000007918 */ /* 0x008fe20000000000 */
.L_x_5:
[----:B------:R-:W-:Y:S05]  /*0320*/  BSYNC.RECONVERGENT B0 ;  /* 0x0000000000007941 */ /* 0x000fea0003800200 */
.L_x_4:
[----:B------:R-:W-:Y:S04]  /*0330*/  BSSY.RECONVERGENT B0, `(.L_x_6) ;  /* 0x000000a000007945 */ /* 0x000fe80003800200 */
        /* <DEDUP_REMOVED lines=9> */
.L_x_7:
[----:B------:R-:W-:Y:S05]  /*03d0*/  BSYNC.RECONVERGENT B0 ;  /* 0x0000000000007941 */ /* 0x000fea0003800200 */
.L_x_6:
[----:B------:R-:W3:Y:S01]  /*03e0*/  LDCU.64 UR4, c[0x0][0x888] ;  /* 0x00011100ff0477ac */ /* 0x000ee20008000a00 */
[----:B------:R-:W-:Y:S02]  /*03f0*/  UISETP.EQ.U32.AND UP1, UPT, UR8, URZ, UPT ;  /* 0x000000ff0800728c */ /* 0x000fe4000bf22070 */
[----:B------:R-:W-:Y:S02]  /*0400*/  UPLOP3.LUT UP3, UPT, UPT, UPT, UPT, 0x80, 0x8 ;  /* 0x000000000008789c */ /* 0x000fe40003f6f070 */
[----:B---3--:R-:W-:-:S04]  /*0410*/  UISETP.NE.U32.AND UP0, UPT, UR4, URZ, UPT ;  /* 0x000000ff0400728c */ /* 0x008fc8000bf05070 */
[----:B------:R-:W-:-:S04]  /*0420*/  UISETP.NE.AND.EX UP0, UPT, UR5, URZ, UPT, UP0 ;  /* 0x000000ff0500728c */ /* 0x000fc8000bf05300 */
[----:B------:R-:W-:-:S04]  /*0430*/  UISETP.EQ.OR.EX UP2, UPT, UR9, URZ, !UP0, UP1 ;  /* 0x000000ff0900728c */ /* 0x000fc8000c742710 */
[----:B------:R-:W-:-:S05]  /*0440*/  UP2UR UR61, UPR, URZ, 0x4 ;  /* 0x00000004ff3d7883 */ /* 0x000fca0008000000 */
[----:B------:R-:W-:Y:S07]  /*0450*/  BRA.U !UP2, `(.L_x_8) ;  /* 0x000000010a207547 */ /* 0x000fee000b800000 */
[----:B------:R-:W-:Y:S01]  /*0460*/  UISETP.NE.U32.AND UP1, UPT, UR8, URZ, UPT ;  /* 0x000000ff0800728c */ /* 0x000fe2000bf25070 */
[----:B-----5:R-:W-:Y:S01]  /*0470*/  FSETP.NEU.AND P0, PT, R39, RZ, PT ;  /* 0x000000ff2700720b */ /* 0x020fe20003f0d000 */
[----:B------:R-:W-:Y:S02]  /*0480*/  USEL UR4, URZ, 0xffffffff, UP0 ;  /* 0xffffffffff047887 */ /* 0x000fe40008000000 */
[----:B------:R-:W-:-:S10]  /*0490*/  UISETP.NE.AND.EX UP1, UPT, UR9, URZ, UPT, UP1 ;  /* 0x000000ff0900728c */ /* 0x000fd4000bf25310 */
[----:B------:R-:W-:Y:S01]  /*04a0*/  VOTEU.ANY UP0, P0 ;  /* 0x0000000000ff7886 */ /* 0x000fe20000000100 */
[----:B------:R-:W-:-:S04]  /*04b0*/  @!UP1 USEL UR4, URZ, 0xffffffff, UP0 ;  /* 0xffffffffff049887 */ /* 0x000fc80008000000 */
[----:B------:R-:W-:-:S04]  /*04c0*/  ULOP3.LUT UR4, UR4, 0x1, URZ, 0xc0, !UPT ;  /* 0x0000000104047892 */ /* 0x000fc8000f8ec0ff */
[----:B------:R-:W-:-:S11]  /*04d0*/  UISETP.NE.U32.AND UP3, UPT, UR4, 0x1, UPT ;  /* 0x000000010400788c */ /* 0x000fd6000bf65070 */
.L_x_8:
[----:B-12---:R-:W1:Y:S01]  /*04e0*/  SHFL.IDX PT, R2, R80, RZ, 0x1f ;  /* 0x00001fff50027589 */ /* 0x006e6200000e0000 */
[----:B------:R-:W-:-:S04]  /*04f0*/  UISETP.NE.AND UP0, UPT, UR22, 0x2, UPT ;  /* 0x000000021600788c */ /* 0x000fc8000bf05270 */
[----:B------:R-:W-:Y:S01]  /*0500*/  USEL UR34, URZ, 0x1, UP0 ;  /* 0x00000001ff227887 */ /* 0x000fe20008000000 */
[----:B-1----:R-:W-:-:S13]  /*0510*/  ISETP.NE.AND P0, PT, R2, RZ, PT ;  /* 0x000000ff0200720c */ /* 0x002fda0003f05270 */
[----:B------:R-:W-:Y:S05]  /*0520*/  @P0 BRA `(.L_x_9) ;  /* 0x0000000000500947 */ /* 0x000fea0003800000 */
[----:B------:R-:W1:Y:S01]  /*0530*/  S2UR UR4, SR_CgaCtaId ;  /* 0x00000000000479c3 */ /* 0x000e620000008800 */
[----:B------:R-:W-:Y:S01]  /*0540*/  UMOV UR5, 0x400 ;  /* 0x0000040000057882 */ /* 0x000fe20000000000 */
[----:B------:R-:W-:Y:S01]  /*0550*/  UMOV UR8, 0x1 ;  /* 0x0000000100087882 */ /* 0x000fe20000000000 */
[----:B------:R-:W-:Y:S01]  /*0560*/  UMOV UR6, 0x2 ;  /* 0x0000000200067882 */ /* 0x000fe20000000000 */
[----:B------:R-:W-:-:S04]  /*0570*/  UIADD3 UR8, UPT, UPT, -UR8, 0x100000, URZ ;  /* 0x0010000008087890 */ /* 0x000fc8000fffe1ff */
[----:B------:R-:W-:Y:S02]  /*0580*/  USHF.L.U32 UR9, UR8, 0xb, URZ ;  /* 0x0000000b08097899 */ /* 0x000fe400080006ff */
[----:B------:R-:W-:Y:S02]  /*0590*/  USHF.L.U32 UR8, UR8, 0x1, URZ ;  /* 0x0000000108087899 */ /* 0x000fe400080006ff */
[----:B------:R-:W-:-:S04]  /*05a0*/  UIADD3 UR6, UPT, UPT, -UR6, 0x100000, URZ ;  /* 0x0010000006067890 */ /* 0x000fc8000fffe1ff */
[----:B------:R-:W-:Y:S02]  /*05b0*/  USHF.L.U32 UR7, UR6, 0xb, URZ ;  /* 0x0000000b06077899 */ /* 0x000fe400080006ff */
[----:B------:R-:W-:Y:S01]  /*05c0*/  USHF.L.U32 UR6, UR6, 0x1, URZ ;  /* 0x0000000106067899 */ /* 0x000fe200080006ff */
[----:B------:R-:W-:Y:S01]  /*05d0*/  ELECT P0, URZ, PT ;  /* 0x0000000000ff782f */ /* 0x000fe20003800000 */
[----:B-1----:R-:W-:Y:S01]  /*05e0*/  ULEA UR4, UR4, UR5, 0x18 ;  /* 0x0000000504047291 */ /* 0x002fe2000f8ec0ff */
[----:B------:R-:W1:Y:S11]  /*05f0*/  FENCE.VIEW.ASYNC.S ;  /* 0x00000000000073c6 */ /* 0x000e760000000000 */
[----:B-1----:R1:W2:Y:S01]  /*0600*/  SYNCS.EXCH.64 URZ, [UR4], UR8 ;  /* 0x0000000804ff75b2 */ /* 0x0022a20008000100 */
[----:B------:R1:W3:Y:S01]  /*0610*/  SYNCS.EXCH.64 URZ, [UR4+0x18], UR6 ;  /* 0x0000180604ff75b2 */ /* 0x0002e20008000100 */
[----:B------:R1:W4:Y:S01]  /*0620*/  SYNCS.EXCH.64 URZ, [UR4+0x8], UR8 ;  /* 0x0000080804ff75b2 */ /* 0x0003220008000100 */
[----:B------:R1:W1:Y:S01]  /*0630*/  SYNCS.EXCH.64 URZ, [UR4+0x20], UR6 ;  /* 0x0000200604ff75b2 */ /* 0x0002620008000100 */
[----:B------:R1:W1:Y:S01]  /*0640*/  SYNCS.EXCH.64 URZ, [UR4+0x10], UR8 ;  /* 0x0000100804ff75b2 */ /* 0x0002620008000100 */
[----:B------:R1:W1:Y:S01]  /*0650*/  SYNCS.EXCH.64 URZ, [UR4+0x28], UR6 ;  /* 0x0000280604ff75b2 */ /* 0x0002620008000100 */
[----:B------:R-:W-:Y:S01]  /*0660*/  NOP ;  /* 0x0000000000007918 */ /* 0x000fe20000000000 */
.L_x_9:
[----:B------:R-:W2:Y:S01]  /*0670*/  SHFL.IDX PT, R2, R80, RZ, 0x1f ;  /* 0x00001fff50027589 */ /* 0x000ea200000e0000 */
[----:B------:R-:W-:Y:S01]  /*0680*/  NOP ;  /* 0x0000000000007918 */ /* 0x000fe20000000000 */
[----:B--2---:R-:W-:-:S13]  /*0690*/  ISETP.NE.AND P0, PT, R2, 0x1, PT ;  /* 0x000000010200780c */ /* 0x004fda0003f05270 */
[----:B------:R-:W-:Y:S05]  /*06a0*/  @P0 BRA `(.L_x_10) ;  /* 0x0000000000400947 */ /* 0x000fea0003800000 */
[----:B-1----:R-:W1:Y:S01]  /*06b0*/  S2UR UR4, SR_CgaCtaId ;  /* 0x00000000000479c3 */ /* 0x002e620000008800 */
        /* <DEDUP_REMOVED lines=12> */
[----:B-1----:R2:W1:Y:S01]  /*0780*/  SYNCS.EXCH.64 URZ, [UR4+0x30], UR8 ;  /* 0x0000300804ff75b2 */ /* 0x0024620008000100 */
[----:B------:R2:W1:Y:S02]  /*0790*/  SYNCS.EXCH.64 URZ, [UR4+0x38], UR6 ;  /* 0x0000380604ff75b2 */ /* 0x0004640008000100 */
[----:B--2---:R-:W-:Y:S01]  /*07a0*/  NOP ;  /* 0x0000000000007918 */ /* 0x004fe20000000000 */
.L_x_10:
[----:B------:R-:W2:Y:S01]  /*07b0*/  SHFL.IDX PT, R2, R80, RZ, 0x1f ;  /* 0x00001fff50027589 */ /* 0x000ea200000e0000 */
[----:B------:R-:W-:Y:S01]  /*07c0*/  NOP ;  /* 0x0000000000007918 */ /* 0x000fe20000000000 */
[----:B--2---:R-:W-:-:S13]  /*07d0*/  ISETP.NE.AND P0, PT, R2, 0x3, PT ;  /* 0x000000030200780c */ /* 0x004fda0003f05270 */
[----:B------:R-:W-:Y:S05]  /*07e0*/  @P0 BRA `(.L_x_11) ;  /* 0x0000000000300947 */ /* 0x000fea0003800000 */
[----:B-1----:R-:W1:Y:S01]  /*07f0*/  S2UR UR6, SR_CgaCtaId ;  /* 0x00000000000679c3 */ /* 0x002e620000008800 */
[----:B------:R-:W-:Y:S01]  /*0800*/  UMOV UR4, 0x400 ;  /* 0x0000040000047882 */ /* 0x000fe20000000000 */
[----:B------:R-:W-:Y:S01]  /*0810*/  UMOV UR5, 0x20 ;  /* 0x0000002000057882 */ /* 0x000fe20000000000 */
[----:B------:R-:W-:Y:S01]  /*0820*/  ELECT P0, URZ, PT ;  /* 0x0000000000ff782f */ /* 0x000fe20003800000 */
[----:B-1----:R-:W-:Y:S02]  /*0830*/  ULEA UR6, UR6, UR4, 0x18 ;  /* 0x0000000406067291 */ /* 0x002fe4000f8ec0ff */
[----:B------:R-:W-:-:S04]  /*0840*/  UIADD3 UR4, UPT, UPT, -UR5, 0x100000, URZ ;  /* 0x0010000005047890 */ /* 0x000fc8000fffe1ff */
[----:B------:R-:W-:Y:S02]  /*0850*/  USHF.L.U32 UR5, UR4, 0xb, URZ ;  /* 0x0000000b04057899 */ /* 0x000fe400080006ff */
[----:B------:R-:W-:Y:S01]  /*0860*/  USHF.L.U32 UR4, UR4, 0x1, URZ ;  /* 0x0000000104047899 */ /* 0x000fe200080006ff */
[----:B------:R-:W1:Y:S11]  /*0870*/  FENCE.VIEW.ASYNC.S ;  /* 0x00000000000073c6 */ /* 0x000e760000000000 */
[----:B-1----:R2:W1:Y:S01]  /*0880*/  SYNCS.EXCH.64 URZ, [UR6+0x40], UR4 ;  /* 0x0000400406ff75b2 */ /* 0x0024620008000100 */
[----:B------:R2:W1:Y:S02]  /*0890*/  SYNCS.EXCH.64 URZ, [UR6+0x48], UR4 ;  /* 0x0000480406ff75b2 */ /* 0x0004640008000100 */
[----:B--2---:R-:W-:Y:S01]  /*08a0*/  NOP ;  /* 0x0000000000007918 */ /* 0x004fe20000000000 */
.L_x_11:
[----:B------:R-:W2:Y:S01]  /*08b0*/  SHFL.IDX PT, R2, R80, RZ, 0x1f ;  /* 0x00001fff50027589 */ /* 0x000ea200000e0000 */
[----:B------:R-:W-:Y:S01]  /*08c0*/  NOP ;  /* 0x0000000000007918 */ /* 0x000fe20000000000 */
[----:B--2---:R-:W-:-:S13]  /*08d0*/  ISETP.NE.AND P0, PT, R2, 0x4, PT ;  /* 0x000000040200780c */ /* 0x004fda0003f05270 */
[----:B------:R-:W-:Y:S05]  /*08e0*/  @P0 BRA `(.L_x_12) ;  /* 0x00000000004c0947 */ /* 0x000fea0003800000 */
[----:B-1----:R-:W1:Y:S01]  /*08f0*/  S2UR UR6, SR_CgaCtaId ;  /* 0x00000000000679c3 */ /* 0x002e620000008800 */
[----:B------:R-:W-:Y:S01]  /*0900*/  UMOV UR4, 0x1e0 ;  /* 0x000001e000047882 */ /* 0x000fe20000000000 */
[----:B------:R-:W-:Y:S01]  /*0910*/  UMOV UR5, 0x400 ;  /* 0x0000040000057882 */ /* 0x000fe20000000000 */
[----:B------:R-:W-:Y:S01]  /*0920*/  USEL UR4, UR4, 0x1a0, UP3 ;  /* 0x000001a004047887 */ /* 0x000fe20009800000 */
[----:B------:R-:W-:Y:S01]  /*0930*/  UMOV UR8, 0x1 ;  /* 0x0000000100087882 */ /* 0x000fe20000000000 */
[----:B------:R-:W-:Y:S01]  /*0940*/  ELECT P0, URZ, PT ;  /* 0x0000000000ff782f */ /* 0x000fe20003800000 */
[----:B------:R-:W-:-:S04]  /*0950*/  UIADD3 UR8, UPT, UPT, -UR8, 0x100000, URZ ;  /* 0x0010000008087890 */ /* 0x000fc8000fffe1ff */
[----:B------:R-:W-:Y:S02]  /*0960*/  USHF.L.U32 UR9, UR8, 0xb, URZ ;  /* 0x0000000b08097899 */ /* 0x000fe400080006ff */
[----:B------:R-:W-:Y:S02]  /*0970*/  USHF.L.U32 UR8, UR8, 0x1, URZ ;  /* 0x0000000108087899 */ /* 0x000fe400080006ff */
[----:B-1----:R-:W-:Y:S02]  /*0980*/  ULEA UR6, UR6, UR5, 0x18 ;  /* 0x0000000506067291 */ /* 0x002fe4000f8ec0ff */
[----:B------:R-:W-:-:S04]  /*0990*/  UIADD3 UR4, UPT, UPT, -UR4, 0x100000, URZ ;  /* 0x0010000004047890 */ /* 0x000fc8000fffe1ff */
[----:B------:R-:W-:Y:S02]  /*09a0*/  USHF.L.U32 UR5, UR4, 0xb, URZ ;  /* 0x0000000b04057899 */ /* 0x000fe400080006ff */
[----:B------:R-:W-:Y:S01]  /*09b0*/  USHF.L.U32 UR4, UR4, 0x1, URZ ;  /* 0x0000000104047899 */ /* 0x000fe200080006ff */
[----:B------:R-:W1:Y:S03]  /*09c0*/  FENCE.VIEW.ASYNC.S ;  /* 0x00000000000073c6 */ /* 0x000e660000000000 */
[----:B-1----:R2:W1:Y:S08]  /*09d0*/  SYNCS.EXCH.64 URZ, [UR6+0x50], UR8 ;  /* 0x0000500806ff75b2 */ /* 0x0024700008000100 */
[----:B------:R2:W1:Y:S01]  /*09e0*/  SYNCS.EXCH.64 URZ, [UR6+0x60], UR4 ;  /* 0x0000600406ff75b2 */ /* 0x0004620008000100 */
[----:B------:R2:W1:Y:S01]  /*09f0*/  SYNCS.EXCH.64 URZ, [UR6+0x58], UR8 ;  /* 0x0000580806ff75b2 */ /* 0x0004620008000100 */
[----:B------:R2:W1:Y:S02]  /*0a00*/  SYNCS.EXCH.64 URZ, [UR6+0x68], UR4 ;  /* 0x0000680406ff75b2 */ /* 0x0004640008000100 */
[----:B--2---:R-:W-:Y:S01]  /*0a10*/  NOP ;  /* 0x0000000000007918 */ /* 0x004fe20000000000 */
.L_x_12:
        /* <DEDUP_REMOVED lines=18> */
[----:B------:R2:W1:Y:S01]  /*0b40*/  SYNCS.EXCH.64 URZ, [UR4+0x90], UR6 ;  /* 0x0000900604ff75b2 */ /* 0x0004620008000100 */
[----:B------:R2:W1:Y:S01]  /*0b50*/  SYNCS.EXCH.64 URZ, [UR4+0x78], UR8 ;  /* 0x0000780804ff75b2 */ /* 0x0004620008000100 */
[----:B------:R2:W1:Y:S01]  /*0b60*/  SYNCS.EXCH.64 URZ, [UR4+0x98], UR6 ;  /* 0x0000980604ff75b2 */ /* 0x0004620008000100 */
[----:B------:R2:W1:Y:S01]  /*0b70*/  SYNCS.EXCH.64 URZ, [UR4+0x80], UR8 ;  /* 0x0000800804ff75b2 */ /* 0x0004620008000100 */
[----:B------:R2:W1:Y:S01]  /*0b80*/  SYNCS.EXCH.64 URZ, [UR4+0xa0], UR6 ;  /* 0x0000a00604ff75b2 */ /* 0x0004620008000100 */
[----:B------:R2:W1:Y:S01]  /*0b90*/  SYNCS.EXCH.64 URZ, [UR4+0x88], UR8 ;  /* 0x0000880804ff75b2 */ /* 0x0004620008000100 */
[----:B------:R2:W1:Y:S02]  /*0ba0*/  SYNCS.EXCH.64 URZ, [UR4+0xa8], UR6 ;  /* 0x0000a80604ff75b2 */ /* 0x0004640008000100 */
[----:B--2---:R-:W-:Y:S01]  /*0bb0*/  NOP ;  /* 0x0000000000007918 */ /* 0x004fe20000000000 */
.L_x_13:
[----:B------:R-:W2:Y:S01]  /*0bc0*/  SHFL.IDX PT, R2, R80, RZ, 0x1f ;  /* 0x00001fff50027589 */ /* 0x000ea200000e0000 */
[----:B------:R-:W1:Y:S01]  /*0bd0*/  S2UR UR48, SR_CgaCtaId ;  /* 0x00000000003079c3 */ /* 0x000e620000008800 */
[----:B------:R-:W-:Y:S01]  /*0be0*/  NOP ;  /* 0x0000000000007918 */ /* 0x000fe20000000000 */
[----:B--2---:R-:W-:-:S13]  /*0bf0*/  ISETP.NE.AND P0, PT, R2, 0x3, PT ;  /* 0x000000030200780c */ /* 0x004fda0003f05270 */
[----:B-1----:R-:W-:Y:S05]  /*0c00*/  @P0 BRA `(.L_x_14) ;  /* 0x0000000000340947 */ /* 0x002fea0003800000 */
[----:B------:R-:W-:Y:S01]  /*0c10*/  UMOV UR4, 0x400 ;  /* 0x0000040000047882 */ /* 0x000fe20000000000 */
[----:B------:R-:W-:Y:S01]  /*0c20*/  UMOV UR6, 0x20 ;  /* 0x0000002000067882 */ /* 0x000fe20000000000 */
[----:B------:R-:W-:Y:S02]  /*0c30*/  ULEA UR4, UR48, UR4, 0x18 ;  /* 0x0000000430047291 */ /* 0x000fe4000f8ec0ff */
[----:B------:R-:W-:-:S04]  /*0c40*/  UIADD3 UR6, UPT, UPT, -UR6, 0x100000, URZ ;  /* 0x0010000006067890 */ /* 0x000fc8000fffe1ff */
[----:B------:R-:W-:Y:S02]  /*0c50*/  USHF.L.U32 UR7, UR6, 0xb, URZ ;  /* 0x0000000b06077899 */ /* 0x000fe400080006ff */
[----:B------:R-:W-:Y:S01]  /*0c60*/  USHF.L.U32 UR6, UR6, 0x1, URZ ;  /* 0x0000000106067899 */ /* 0x000fe200080006ff */
[----:B------:R-:W-:Y:S01]  /*0c70*/  ELECT P0, URZ, PT ;  /* 0x0000000000ff782f */ /* 0x000fe20003800000 */
[----:B------:R-:W1:Y:S10]  /*0c80*/  FENCE.VIEW.ASYNC.S ;  /* 0x00000000000073c6 */ /* 0x000e740000000000 */
[----:B-1----:R1:W2:Y:S01]  /*0c90*/  SYNCS.EXCH.64 URZ, [UR4+0xb0], UR6 ;  /* 0x0000b00604ff75b2 */ /* 0x0022a20008000100 */
[----:B------:R1:W1:Y:S01]  /*0ca0*/  SYNCS.EXCH.64 URZ, [UR4+0xc0], UR6 ;  /* 0x0000c00604ff75b2 */ /* 0x0002620008000100 */
[----:B------:R1:W1:Y:S01]  /*0cb0*/  SYNCS.EXCH.64 URZ, [UR4+0xb8], UR6 ;  /* 0x0000b80604ff75b2 */ /* 0x0002620008000100 */
[----:B------:R1:W1:Y:S01]  /*0cc0*/  SYNCS.EXCH.64 URZ, [UR4+0xc8], UR6 ;  /* 0x0000c80604ff75b2 */ /* 0x0002620008000100 */
[----:B------:R-:W-:Y:S01]  /*0cd0*/  NOP ;  /* 0x0000000000007918 */ /* 0x000fe20000000000 */
.L_x_14:
[----:B-1----:R-:W1:Y:S01]  /*0ce0*/  LDCU UR4, c[0x0][0x36c] ;  /* 0x00006d80ff0477ac */ /* 0x002e620008000800 */
[----:B------:R-:W-:Y:S01]  /*0cf0*/  ISETP.NE.OR P3, PT, R0, 0x2, !P3 ;  /* 0x000000020000780c */ /* 0x000fe20005f65670 */
[----:B------:R-:W-:Y:S01]  /*0d00*/  NOP ;  /* 0x0000000000007918 */ /* 0x000fe20000000000 */
[----:B------:R-:W-:Y:S01]  /*0d10*/  LOP3.LUT R0, R76, 0x1f, RZ, 0xc0, !PT ;  /* 0x0000001f4c007812 */ /* 0x000fe200078ec0ff */
[----:B------:R-:W-:Y:S02]  /*0d20*/  UISETP.NE.AND UP4, UPT, UR22, URZ, UPT ;  /* 0x000000ff1600728c */ /* 0x000fe4000bf85270 */
[----:B-1----:R-:W-:-:S09]  /*0d30*/  UISETP.EQ.U32.AND UP5, UPT, UR4, 0x1, UPT ;  /* 0x000000010400788c */ /* 0x002fd2000bfa2070 */
[----:B------:R-:W-:Y:S05]  /*0d40*/  BRA.U !UP5, `(.L_x_15) ;  /* 0x000000010d087547 */ /* 0x000fea000b800000 */
[----:B--234-:R-:W-:Y:S01]  /*0d50*/  UCGABAR_ARV ;  /* 0x00000000000079c7 */ /* 0x01cfe20008000000 */
[----:B------:R-:W-:Y:S05]  /*0d60*/  BRA `(.L_x_16) ;  /* 0x0000000000047947 */ /* 0x000fea0003800000 */
.L_x_15:
[----:B--234-:R-:W-:Y:S01]  /*0d70*/  NOP ;  /* 0x0000000000007918 */ /* 0x01cfe20000000000 */
.L_x_16:
[----:B------:R-:W1:Y:S01]  /*0d80*/  S2UR UR7, SR_CTAID.X ;  /* 0x00000000000779c3 */ /* 0x000e620000002500 */
[----:B------:R-:W-:-:S05]  /*0d90*/  CS2R.32 R3, SR_CgaSize ;  /* 0x0000000000037805 */ /* 0x000fca0000008a00 */
[----:B------:R-:W-:-:S05]  /*0da0*/  IMAD R3, R3, -0xa0, RZ ;  /* 0xffffff6003037824 */ /* 0x000fca00078e02ff */
[----:B------:R-:W-:-:S14]  /*0db0*/  R2UR UR5, R3 ;  /* 0x00000000030572ca */ /* 0x000fdc00000e0000 */
[----:B------:R-:W2:Y:S01]  /*0dc0*/  LDCU UR5, c[0x0][UR5+0x2b0] ;  /* 0x00005600050577ac */ /* 0x000ea20008000800 */
[----:B------:R-:W-:-:S05]  /*0dd0*/  CS2R.32 R3, SR_CgaSize ;  /* 0x0000000000037805 */ /* 0x000fca0000008a00 */
[----:B------:R-:W-:-:S05]  /*0de0*/  IMAD R3, R3, -0xa0, RZ ;  /* 0xffffff6003037824 */ /* 0x000fca00078e02ff */
[----:B------:R-:W-:-:S14]  /*0df0*/  R2UR UR4, R3 ;  /* 0x00000000030472ca */ /* 0x000fdc00000e0000 */
[----:B------:R-:W3:Y:S01]  /*0e00*/  LDCU UR4, c[0x0][UR4+0x2b4] ;  /* 0x00005680040477ac */ /* 0x000ee20008000800 */
[----:B------:R-:W4:Y:S01]  /*0e10*/  S2UR UR8, SR_CTAID.Y ;  /* 0x00000000000879c3 */ /* 0x000f220000002600 */
[----:B------:R-:W3:Y:S01]  /*0e20*/  LDCU UR23, c[0x0][0xb24] ;  /* 0x00016480ff1777ac */ /* 0x000ee20008000800 */
[----:B------:R-:W-:-:S05]  /*0e30*/  CS2R.32 R3, SR_CgaSize ;  /* 0x0000000000037805 */ /* 0x000fca0000008a00 */
[----:B------:R-:W-:-:S05]  /*0e40*/  IMAD R3, R3, -0xa0, RZ ;  /* 0xffffff6003037824 */ /* 0x000fca00078e02ff */
[----:B------:R-:W-:-:S14]  /*0e50*/  R2UR UR60, R3 ;  /* 0x00000000033c72ca */ /* 0x000fdc00000e0000 */
[----:B------:R-:W3:Y:S01]  /*0e60*/  LDCU UR60, c[0x0][UR60+0x2a0] ;  /* 0x000054003c3c77ac */ /* 0x000ee20008000800 */
[----:B------:R-:W1:Y:S01]  /*0e70*/  S2UR UR36, SR_CTAID.Z ;  /* 0x00000000002479c3 */ /* 0x000e620000002700 */
[----:B------:R-:W-:-:S05]  /*0e80*/  CS2R.32 R3, SR_CgaSize ;  /* 0x0000000000037805 */ /* 0x000fca0000008a00 */
[----:B------:R-:W-:-:S05]  /*0e90*/  IMAD R3, R3, -0xa0, RZ ;  /* 0xffffff6003037824 */ /* 0x000fca00078e02ff */
[----:B------:R-:W-:-:S14]  /*0ea0*/  R2UR UR57, R3 ;  /* 0x00000000033972ca */ /* 0x000fdc00000e0000 */
[----:B------:R-:W3:Y:S01]  /*0eb0*/  LDCU UR57, c[0x0][UR57+0x2a4] ;  /* 0x00005480393977ac */ /* 0x000ee20008000800 */
[----:B------:R-:W3:Y:S01]  /*0ec0*/  LDCU UR40, c[0x0][0xb24] ;  /* 0x00016480ff2877ac */ /* 0x000ee20008000800 */
[----:B-1----:R-:W-:Y:S01]  /*0ed0*/  I2FP.F32.U32 R3, UR7 ;  /* 0x0000000700037c45 */ /* 0x002fe20008201000 */
[----:B------:R-:W1:Y:S04]  /*0ee0*/  LDCU UR26, c[0x0][0xb30] ;  /* 0x00016600ff1a77ac */ /* 0x000e680008000800 */
[----:B--2---:R-:W-:Y:S01]  /*0ef0*/  FMUL R3, R3, UR5 ;  /* 0x0000000503037c20 */ /* 0x004fe20008400000 */
[----:B------:R-:W-:Y:S01]  /*0f00*/  USHF.L.U32 UR24, UR48, 0xb, URZ ;  /* 0x0000000b30187899 */ /* 0x000fe200080006ff */
[----:B----4-:R-:W-:Y:S01]  /*0f10*/  I2FP.F32.U32 R2, UR8 ;  /* 0x0000000800027c45 */ /* 0x010fe20008201000 */
[----:B---3--:R-:W-:-:S03]  /*0f20*/  UISETP.GE.AND UP2, UPT, UR23, 0x1, UPT ;  /* 0x000000011700788c */ /* 0x008fc6000bf46270 */
[----:B------:R-:W2:Y:S01]  /*0f30*/  F2I.U32.TRUNC.NTZ R3, R3 ;  /* 0x0000000300037305 */ /* 0x000ea2000020f000 */
[----:B------:R-:W-:Y:S01]  /*0f40*/  UMOV UR46, UR7 ;  /* 0x00000007002e7c82 */ /* 0x000fe20008000000 */
[----:B------:R-:W-:Y:S01]  /*0f50*/  FMUL R2, R2, UR4 ;  /* 0x0000000402027c20 */ /* 0x000fe20008400000 */
[----:B------:R-:W-:-:S05]  /*0f60*/  UMOV UR45, UR8 ;  /* 0x00000008002d7c82 */ /* 0x000fca0008000000 */
[----:B------:R-:W3:Y:S01]  /*0f70*/  F2I.U32.TRUNC.NTZ R2, R2 ;  /* 0x0000000200027305 */ /* 0x000ee2000020f000 */
[----:B--2---:R-:W-:Y:S02]  /*0f80*/  R2UR UR4, R3 ;  /* 0x00000000030472ca */ /* 0x004fe400000e0000 */
[----:B---3--:R-:W-:Y:S02]  /*0f90*/  R2UR UR6, R2 ;  /* 0x00000000020672ca */ /* 0x008fe400000e0000 */
[----:B------:R-:W-:-:S09]  /*0fa0*/  PRMT R2, RZ, 0x7610, R2 ;  /* 0x00007610ff027816 */ /* 0x000fd20000000002 */
[----:B------:R-:W-:-:S04]  /*0fb0*/  UIADD3 UR5, UPT, UPT, -UR4, URZ, URZ ;  /* 0x000000ff04057290 */ /* 0x000fc8000fffe1ff */
[----:B------:R-:W-:Y:S02]  /*0fc0*/  UIMAD UR60, UR60, UR5, UR7 ;  /* 0x000000053c3c72a4 */ /* 0x000fe4000f8e0207 */
[----:B------:R-:W-:-:S04]  /*0fd0*/  UIADD3 UR4, UPT, UPT, -UR6, URZ, URZ ;  /* 0x000000ff06047290 */ /* 0x000fc8000fffe1ff */
[----:B------:R-:W-:Y:S01]  /*0fe0*/  UIMAD UR57, UR57, UR4, UR8 ;  /* 0x00000004393972a4 */ /* 0x000fe2000f8e0208 */
[----:B-1----:R-:W-:Y:S11]  /*0ff0*/  BRA.U UP4, `(.L_x_17) ;  /* 0x0000000104247547 */ /* 0x002ff6000b800000 */
[----:B------:R-:W-:Y:S02]  /*1000*/  UISETP.NE.AND UP0, UPT, UR57, URZ, UPT ;  /* 0x000000ff3900728c */ /* 0x000fe4000bf05270 */
[----:B------:R-:W-:Y:S02]  /*1010*/  UISETP.NE.AND UP1, UPT, UR57, 0x1, UPT ;  /* 0x000000013900788c */ /* 0x000fe4000bf25270 */
[----:B------:R-:W-:Y:S02]  /*1020*/  UISETP.EQ.OR UP0, UPT, UR60, URZ, !UP0 ;  /* 0x000000ff3c00728c */ /* 0x000fe4000c702670 */
[----:B------:R-:W-:Y:S02]  /*1030*/  USEL UR4, URZ, 0x2, UP1 ;  /* 0x00000002ff047887 */ /* 0x000fe40008800000 */
[----:B------:R-:W-:Y:S02]  /*1040*/  USEL UR5, URZ, 0x1, !UP0 ;  /* 0x00000001ff057887 */ /* 0x000fe4000c000000 */
[----:B------:R-:W-:-:S04]  /*1050*/  UISETP.NE.AND UP0, UPT, UR60, URZ, UPT ;  /* 0x000000ff3c00728c */ /* 0x000fc8000bf05270 */
[----:B------:R-:W-:-:S04]  /*1060*/  USEL UR4, UR4, 0x2, UP0 ;  /* 0x0000000204047887 */ /* 0x000fc80008000000 */
[----:B------:R-:W-:-:S06]  /*1070*/  UIADD3 UR4, UPT, UPT, UR5, UR4, URZ ;  /* 0x0000000405047290 */ /* 0x000fcc000fffe0ff */
[----:B------:R-:W-:Y:S02]  /*1080*/  MOV R2, UR4 ;  /* 0x0000000400027c02 */ /* 0x000fe40008000f00 */
.L_x_17:
[----:B------:R-:W-:Y:S05]  /*1090*/  BRA.U !UP2, `(.L_x_18) ;  /* 0x000000010ad47547 */ /* 0x000fea000b800000 */
[----:B------:R-:W1:Y:S01]  /*10a0*/  LDCU.128 UR12, c[0x0][0xb10] ;  /* 0x00016200ff0c77ac */ /* 0x000e620008000c00 */
[----:B------:R-:W2:Y:S01]  /*10b0*/  LDCU UR6, c[0x0][0x370] ;  /* 0x00006e00ff0677ac */ /* 0x000ea20008000800 */
[----:B------:R-:W3:Y:S01]  /*10c0*/  LDCU UR5, c[0x0][0x374] ;  /* 0x00006e80ff0577ac */ /* 0x000ee20008000800 */
[----:B------:R-:W4:Y:S01]  /*10d0*/  LDCU UR25, c[0x0][0xb0c] ;  /* 0x00016180ff1977ac */ /* 0x000f220008000800 */
[----:B------:R-:W4:Y:S01]  /*10e0*/  LDCU UR4, c[0x0][0xb20] ;  /* 0x00016400ff0477ac */ /* 0x000f220008000800 */
[----:B------:R-:W4:Y:S01]  /*10f0*/  LDCU.64 UR8, c[0x0][0xb28] ;  /* 0x00016500ff0877ac */ /* 0x000f220008000a00 */
[----:B-1----:R-:W-:Y:S02]  /*1100*/  UISETP.NE.AND UP0, UPT, UR14, 0x1, UPT ;  /* 0x000000010e00788c */ /* 0x002fe4000bf05270 */
[----:B---3--:R-:W-:Y:S02]  /*1110*/  UIMAD.WIDE.U32 UR10, UR5, UR15, URZ ;  /* 0x0000000f050a72a5 */ /* 0x008fe4000f8e00ff */
[----:B--2---:R-:W-:-:S02]  /*1120*/  UIMAD.WIDE.U32 UR18, UR6, UR12, URZ ;  /* 0x0000000c061272a5 */ /* 0x004fc4000f8e00ff */
[----:B----4-:R-:W-:Y:S02]  /*1130*/  UISETP.NE.AND UP1, UPT, UR25, 0x1, UPT ;  /* 0x000000011900788c */ /* 0x010fe4000bf25270 */
[----:B------:R-:W-:Y:S01]  /*1140*/  UISETP.NE.AND UP2, UPT, UR23, 0x1, UPT ;  /* 0x000000011700788c */ /* 0x000fe2000bf45270 */
[----:B------:R-:W-:Y:S02]  /*1150*/  UMOV UR10, UR11 ;  /* 0x0000000b000a7c82 */ /* 0x000fe40008000000 */
[----:B------:R-:W-:Y:S01]  /*1160*/  UMOV UR18, UR19 ;  /* 0x0000001300127c82 */ /* 0x000fe20008000000 */
[----:B------:R-:W-:Y:S02]  /*1170*/  @UP0 USHF.R.U32.HI UR5, URZ, UR4, UR10 ;  /* 0x00000004ff050299 */ /* 0x000fe4000801160a */
[----:B------:R-:W-:Y:S02]  /*1180*/  UIMAD.WIDE.U32 UR20, UR45, UR15, URZ ;  /* 0x0000000f2d1472a5 */ /* 0x000fe4000f8e00ff */
[----:B------:R-:W-:-:S02]  /*1190*/  UIMAD.WIDE.U32 UR10, UR5, UR8, URZ ;  /* 0x00000008050a72a5 */ /* 0x000fc4000f8e00ff */
[----:B------:R-:W-:Y:S02]  /*11a0*/  @UP1 USHF.R.U32.HI UR6, URZ, UR13, UR18 ;  /* 0x0000000dff061299 */ /* 0x000fe40008011612 */
[----:B------:R-:W-:Y:S02]  /*11b0*/  UIMAD.WIDE.U32 UR16, UR46, UR12, URZ ;  /* 0x0000000c2e1072a5 */ /* 0x000fe4000f8e00ff */
[----:B------:R-:W-:Y:S01]  /*11c0*/  UIMAD.WIDE.U32 UR18, UR6, UR8, URZ ;  /* 0x00000008061272a5 */ /* 0x000fe2000f8e00ff */
[----:B------:R-:W-:Y:S01]  /*11d0*/  UMOV UR20, UR21 ;  /* 0x0000001500147c82 */ /* 0x000fe20008000000 */
[----:B------:R-:W-:Y:S01]  /*11e0*/  UMOV UR10, UR11 ;  /* 0x0000000b000a7c82 */ /* 0x000fe20008000000 */
[----:B------:R-:W-:Y:S02]  /*11f0*/  USHF.R.U32.HI UR20, URZ, UR4, UR20 ;  /* 0x00000004ff147299 */ /* 0x000fe40008011614 */
[----:B------:R-:W-:Y:S02]  /*1200*/  @UP2 USHF.R.U32.HI UR5, URZ, UR9, UR10 ;  /* 0x00000009ff052299 */ /* 0x000fe4000801160a */
[----:B------:R-:W-:Y:S01]  /*1210*/  UMOV UR7, UR19 ;  /* 0x0000001300077c82 */ /* 0x000fe20008000000 */
[----:B------:R-:W-:Y:S01]  /*1220*/  UMOV UR16, UR17 ;  /* 0x0000001100107c82 */ /* 0x000fe20008000000 */
[----:B------:R-:W-:-:S02]  /*1230*/  @UP2 USHF.R.U32.HI UR6, URZ, UR9, UR7 ;  /* 0x00000009ff062299 */ /* 0x000fc40008011607 */
[----:B------:R-:W-:Y:S02]  /*1240*/  USHF.R.U32.HI UR13, URZ, UR13, UR16 ;  /* 0x0000000dff0d7299 */ /* 0x000fe40008011610 */
[----:B------:R-:W-:Y:S02]  /*1250*/  USEL UR4, UR45, UR20, !UP0 ;  /* 0x000000142d047287 */ /* 0x000fe4000c000000 */
[----:B------:R-:W-:Y:S02]  /*1260*/  UIMAD UR7, UR5, UR23, URZ ;  /* 0x00000017050772a4 */ /* 0x000fe4000f8e02ff */
[----:B------:R-:W-:Y:S02]  /*1270*/  USEL UR5, UR46, UR13, !UP1 ;  /* 0x0000000d2e057287 */ /* 0x000fe4000c800000 */
[----:B------:R-:W-:Y:S02]  /*1280*/  UIMAD UR12, UR6, UR23, URZ ;  /* 0x00000017060c72a4 */ /* 0x000fe4000f8e02ff */
[----:B------:R-:W-:-:S02]  /*1290*/  UISETP.GE.AND UP0, UPT, UR4, UR7, UPT ;  /* 0x000000070400728c */ /* 0x000fc4000bf06270 */
[----:B------:R-:W-:Y:S02]  /*12a0*/  UIMAD.WIDE.U32 UR10, UR4, UR8, URZ ;  /* 0x00000008040a72a5 */ /* 0x000fe4000f8e00ff */
[----:B------:R-:W-:Y:S02]  /*12b0*/  UISETP.GE.OR UP0, UPT, UR5, UR12, UP0 ;  /* 0x0000000c0500728c */ /* 0x000fe40008706670 */
[----:B------:R-:W-:Y:S02]  /*12c0*/  UIMAD.WIDE.U32 UR12, UR5, UR8, URZ ;  /* 0x00000008050c72a5 */ /* 0x000fe4000f8e00ff */
[----:B------:R-:W-:Y:S01]  /*12d0*/  UIADD3 UR10, UPT, UPT, -UR4, URZ, URZ ;  /* 0x000000ff040a7290 */ /* 0x000fe2000fffe1ff */
[----:B------:R-:W-:Y:S01]  /*12e0*/  UMOV UR8, UR11 ;  /* 0x0000000b00087c82 */ /* 0x000fe20008000000 */
[----:B------:R-:W-:Y:S02]  /*12f0*/  UIADD3 UR11, UPT, UPT, -UR5, URZ, URZ ;  /* 0x000000ff050b7290 */ /* 0x000fe4000fffe1ff */
[----:B------:R-:W-:-:S03]  /*1300*/  USHF.R.U32.HI UR8, URZ, UR9, UR8 ;  /* 0x00000009ff087299 */ /* 0x000fc60008011608 */
[----:B------:R-:W-:Y:S01]  /*1310*/  @!UP0 UMOV UR7, UR13 ;  /* 0x0000000d00078c82 */ /* 0x000fe20008000000 */
[----:B------:R-:W-:Y:S02]  /*1320*/  UIMAD UR45, UR14, UR10, UR45 ;  /* 0x0000000a0e2d72a4 */ /* 0x000fe4000f8e022d */
[----:B------:R-:W-:Y:S02]  /*1330*/  USEL UR8, UR4, UR8, !UP2 ;  /* 0x0000000804087287 */ /* 0x000fe4000d000000 */
[----:B------:R-:W-:Y:S02]  /*1340*/  @!UP0 USHF.R.U32.HI UR7, URZ, UR9, UR7 ;  /* 0x00000009ff078299 */ /* 0x000fe40008011607 */
[----:B------:R-:W-:Y:S02]  /*1350*/  UIADD3 UR9, UPT, UPT, -UR8, URZ, URZ ;  /* 0x000000ff08097290 */ /* 0x000fe4000fffe1ff */
[----:B------:R-:W-:Y:S02]  /*1360*/  @!UP0 USEL UR7, UR5, UR7, !UP2 ;  /* 0x0000000705078287 */ /* 0x000fe4000d000000 */
[----:B------:R-:W-:-:S02]  /*1370*/  UIMAD UR9, UR23, UR9, UR4 ;  /* 0x00000009170972a4 */ /* 0x000fc4000f8e0204 */
[----:B------:R-:W-:Y:S02]  /*1380*/  @!UP0 UIADD3 UR8, UPT, UPT, UR8, -UR7, URZ ;  /* 0x8000000708088290 */ /* 0x000fe4000fffe0ff */
[----:B------:R-:W-:Y:S02]  /*1390*/  @!UP0 UIMAD UR6, UR9, UR6, UR7 ;  /* 0x00000006090682a4 */ /* 0x000fe4000f8e0207 */
[----:B------:R-:W-:Y:S02]  /*13a0*/  @!UP0 UIMAD UR4, UR8, UR23, UR5 ;  /* 0x00000017080482a4 */ /* 0x000fe4000f8e0205 */
[----:B------:R-:W-:Y:S02]  /*13b0*/  UIMAD UR46, UR25, UR11, UR46 ;  /* 0x0000000b192e72a4 */ /* 0x000fe4000f8e022e */
[----:B------:R-:W-:Y:S01]  /*13c0*/  UIMAD UR45, UR4, UR14, UR45 ;  /* 0x0000000e042d72a4 */ /* 0x000fe2000f8e022d */
[----:B------:R-:W-:Y:S02]  /*13d0*/  @!UP0 UMOV UR5, UR6 ;  /* 0x0000000600058c82 */ /* 0x000fe40008000000 */
[----:B------:R-:W-:-:S12]  /*13e0*/  UIMAD UR46, UR5, UR25, UR46 ;  /* 0x00000019052e72a4 */ /* 0x000fd8000f8e022e */
.L_x_18:
[----:B------:R-:W-:Y:S02]  /*13f0*/  UISETP.NE.AND UP1, UPT, UR26, 0x1, UPT ;  /* 0x000000011a00788c */ /* 0x000fe4000bf25270 */
[----:B------:R-:W-:Y:S02]  /*1400*/  UISETP.NE.AND UP0, UPT, UR22, 0x2, UPT ;  /* 0x000000021600788c */ /* 0x000fe4000bf05270 */
[----:B------:R-:W-:-:S05]  /*1410*/  ULOP3.LUT UR21, UR24, 0x800, URZ, 0xc0, !UPT ;  /* 0x0000080018157892 */ /* 0x000fca000f8ec0ff */
[----:B------:R-:W-:Y:S07]  /*1420*/  BRA.U UP1, `(.L_x_19) ;  /* 0x0000000101447547 */ /* 0x000fee000b800000 */
[----:B------:R-:W1:Y:S01]  /*1430*/  LDCU.128 UR8, c[0x0][0xb10] ;  /* 0x00016200ff0877ac */ /* 0x000e620008000c00 */
[----:B------:R-:W2:Y:S01]  /*1440*/  LDCU UR12, c[0x0][0xb0c] ;  /* 0x00016180ff0c77ac */ /* 0x000ea20008000800 */
[----:B------:R-:W3:Y:S01]  /*1450*/  LDCU UR13, c[0x0][0xb20] ;  /* 0x00016400ff0d77ac */ /* 0x000ee20008000800 */
[----:B-1----:R-:W-:Y:S02]  /*1460*/  UIMAD.WIDE.U32 UR6, UR46, UR8, URZ ;  /* 0x000000082e0672a5 */ /* 0x002fe4000f8e00ff */
[----:B------:R-:W-:Y:S02]  /*1470*/  UIMAD.WIDE.U32 UR4, UR45, UR11, URZ ;  /* 0x0000000b2d0472a5 */ /* 0x000fe4000f8e00ff */
[----:B--2---:R-:W-:Y:S02]  /*1480*/  UISETP.NE.AND UP2, UPT, UR12, 0x1, UPT ;  /* 0x000000010c00788c */ /* 0x004fe4000bf45270 */
[----:B------:R-:W-:Y:S01]  /*1490*/  UISETP.NE.AND UP1, UPT, UR10, 0x1, UPT ;  /* 0x000000010a00788c */ /* 0x000fe2000bf25270 */
[----:B------:R-:W-:-:S02]  /*14a0*/  UMOV UR6, UR7 ;  /* 0x0000000700067c82 */ /* 0x000fc40008000000 */
[----:B------:R-:W-:Y:S01]  /*14b0*/  UMOV UR4, UR5 ;  /* 0x0000000500047c82 */ /* 0x000fe20008000000 */
[----:B------:R-:W-:Y:S02]  /*14c0*/  USHF.R.U32.HI UR6, URZ, UR9, UR6 ;  /* 0x00000009ff067299 */ /* 0x000fe40008011606 */
[----:B---3--:R-:W-:Y:S02]  /*14d0*/  USHF.R.U32.HI UR4, URZ, UR13, UR4 ;  /* 0x0000000dff047299 */ /* 0x008fe40008011604 */
[----:B------:R-:W-:Y:S02]  /*14e0*/  USEL UR5, UR46, UR6, !UP2 ;  /* 0x000000062e057287 */ /* 0x000fe4000d000000 */
[----:B------:R-:W-:-:S04]  /*14f0*/  USEL UR4, UR45, UR4, !UP1 ;  /* 0x000000042d047287 */ /* 0x000fc8000c800000 */
[----:B------:R-:W-:Y:S02]  /*1500*/  UIADD3 UR6, UPT, UPT, UR5, -UR4, URZ ;  /* 0x8000000405067290 */ /* 0x000fe4000fffe0ff */
[----:B------:R-:W-:Y:S02]  /*1510*/  UIADD3 UR4, UPT, UPT, -UR5, UR4, URZ ;  /* 0x0000000405047290 */ /* 0x000fe4000fffe1ff */
[----:B------:R-:W-:Y:S02]  /*1520*/  UIMAD UR45, UR6, UR10, UR45 ;  /* 0x0000000a062d72a4 */ /* 0x000fe4000f8e022d */
[----:B------:R-:W-:-:S12]  /*1530*/  UIMAD UR46, UR4, UR12, UR46 ;  /* 0x0000000c042e72a4 */ /* 0x000fd8000f8e022e */
.L_x_19:
[----:B------:R-:W-:Y:S05]  /*1540*/  BRA.U !UP5, `(.L_x_20) ;  /* 0x000000010d0c7547 */ /* 0x000fea000b800000 */
[----:B------:R-:W-:Y:S01]  /*1550*/  UCGABAR_WAIT ;  /* 0x0000000000007dc7 */ /* 0x000fe20008000000 */
[----:B------:R-:W-:Y:S01]  /*1560*/  CCTL.IVALL ;  /* 0x00000000ff00798f */ /* 0x000fe20002000000 */
[----:B------:R-:W-:Y:S05]  /*1570*/  BRA `(.L_x_21) ;  /* 0x0000000000047947 */ /* 0x000fea0003800000 */
.L_x_20:
[----:B------:R-:W-:Y:S06]  /*1580*/  BAR.SYNC.DEFER_BLOCKING 0x0 ;  /* 0x0000000000007b1d */ /* 0x000fec0000010000 */
.L_x_21:
[----:B------:R-:W-:Y:S05]  /*1590*/  BRA.U UP0, `(.L_x_22) ;  /* 0x0000001100987547 */ /* 0x000fea000b800000 */
[----:B------:R-:W1:Y:S01]  /*15a0*/  LDCU UR6, c[0x0][0x38c] ;  /* 0x00007180ff0677ac */ /* 0x000e620008000800 */
[----:B------:R-:W-:Y:S01]  /*15b0*/  PLOP3.LUT P1, PT, PT, PT, UP3, 0x80, 0x8 ;  /* 0x000000000008781c */ /* 0x000fe20003f2f038 */
[----:B------:R-:W-:Y:S01]  /*15c0*/  IMAD.MOV.U32 R12, RZ, RZ, 0x1 ;  /* 0x00000001ff0c7424 */ /* 0x000fe200078e00ff */
[----:B------:R-:W-:Y:S01]  /*15d0*/  ISETP.EQ.OR P2, PT, R0, RZ, P3 ;  /* 0x000000ff0000720c */ /* 0x000fe20001f42670 */
[----:B------:R-:W-:Y:S01]  /*15e0*/  UISETP.NE.AND UP1, UPT, UR22, URZ, UPT ;  /* 0x000000ff1600728c */ /* 0x000fe2000bf25270 */
[----:B------:R-:W-:Y:S02]  /*15f0*/  PLOP3.LUT P1, PT, P1, PT, PT, 0x8, 0x80 ;  /* 0x000000000080781c */ /* 0x000fe40000f2e170 */
[----:B------:R-:W-:Y:S01]  /*1600*/  CS2R R10, SRZ ;  /* 0x00000000000a7805 */ /* 0x000fe2000001ff00 */
[----:B------:R-:W-:Y:S01]  /*1610*/  IMAD.MOV.U32 R9, RZ, RZ, RZ ;  /* 0x000000ffff097224 */ /* 0x000fe200078e00ff */
[----:B------:R-:W2:Y:S01]  /*1620*/  LDCU UR39, c[0x0][0x370] ;  /* 0x00006e00ff2777ac */ /* 0x000ea20008000800 */
[----:B------:R-:W-:Y:S01]  /*1630*/  IMAD.MOV.U32 R8, RZ, RZ, 0x1 ;  /* 0x00000001ff087424 */ /* 0x000fe200078e00ff */
[----:B------:R-:W3:Y:S01]  /*1640*/  LDCU.64 UR28, c[0x0][0x348] ;  /* 0x00006900ff1c77ac */ /* 0x000ee20008000a00 */
[----:B------:R-:W-:-:S02]  /*1650*/  USHF.R.U32.HI UR44, URZ, 0x6, UR21 ;  /* 0x00000006ff2c7899 */ /* 0x000fc40008011615 */
[----:B-1----:R-:W-:Y:S02]  /*1660*/  UIADD3 UR5, UPT, UPT, UR6, 0x3f, URZ ;  /* 0x0000003f06057890 */ /* 0x002fe4000fffe0ff */
[----:B------:R-:W-:Y:S02]  /*1670*/  UIADD3 UR47, UPT, UPT, UR6, 0x7e, URZ ;  /* 0x0000007e062f7890 */ /* 0x000fe4000fffe0ff */
[----:B------:R-:W-:Y:S01]  /*1680*/  USHF.R.S32.HI UR4, URZ, 0x1f, UR5 ;  /* 0x0000001fff047899 */ /* 0x000fe20008011405 */
[----:B------:R-:W1:Y:S03]  /*1690*/  LDCU UR38, c[0x0][0x374] ;  /* 0x00006e80ff2677ac */ /* 0x000e660008000800 */
[----:B------:R-:W-:Y:S02]  /*16a0*/  ULEA.HI UR4, UR4, UR5, URZ, 0x6 ;  /* 0x0000000504047291 */ /* 0x000fe4000f8f30ff */
[----:B------:R-:W-:-:S02]  /*16b0*/  USEL UR25, UR34, 0x2, UP1 ;  /* 0x0000000222197887 */ /* 0x000fc40008800000 */
[----:B------:R-:W-:Y:S02]  /*16c0*/  USHF.R.S32.HI UR42, URZ, 0x6, UR4 ;  /* 0x00000006ff2a7899 */ /* 0x000fe40008011404 */
[----:B------:R-:W-:Y:S02]  /*16d0*/  UIADD3 UR4, UPT, UPT, UR6, -0x1, URZ ;  /* 0xffffffff06047890 */ /* 0x000fe4000fffe0ff */
[----:B------:R-:W-:Y:S02]  /*16e0*/  UISETP.LT.U32.AND UP0, UPT, UR42, 0x3, UPT ;  /* 0x000000032a00788c */ /* 0x000fe4000bf01070 */
[----:B------:R-:W-:Y:S02]  /*16f0*/  UISETP.GE.U32.AND UP2, UPT, UR4, -0x7f, UPT ;  /* 0xffffff810400788c */ /* 0x000fe4000bf46070 */
[----:B------:R-:W-:Y:S01]  /*1700*/  USEL UR41, UR42, 0x3, UP0 ;  /* 0x000000032a297887 */ /* 0x000fe20008000000 */
[----:B------:R-:W-:-:S03]  /*1710*/  UMOV UR5, URZ ;  /* 0x000000ff00057c82 */ /* 0x000fc60008000000 */
[----:B------:R-:W-:Y:S02]  /*1720*/  UIADD3 UR24, UPT, UPT, UR41, -0x1, URZ ;  /* 0xffffffff29187890 */ /* 0x000fe4000fffe0ff */
[----:B------:R-:W-:-:S03]  /*1730*/  UIADD3 UR43, UPT, UPT, UR42, -UR41, URZ ;  /* 0x800000292a2b7290 */ /* 0x000fc6000fffe0ff */
[----:B------:R-:W-:-:S04]  /*1740*/  @UP2 UIADD3 UR24, UPT, UPT, UR41, URZ, URZ ;  /* 0x000000ff29182290 */ /* 0x000fc8000fffe0ff */
[----:B-123--:R-:W-:-:S12]  /*1750*/  UIADD3 UR24, UPT, UPT, UR24, 0x1, URZ ;  /* 0x0000000118187890 */ /* 0x00efd8000fffe0ff */
.L_x_42:
[----:B------:R-:W-:Y:S01]  /*1760*/  UISETP.NE.AND UP0, UPT, UR48, URZ, UPT ;  /* 0x000000ff3000728c */ /* 0x000fe2000bf05270 */
[----:B------:R-:W1:Y:S08]  /*1770*/  S2UR UR48, SR_CgaCtaId ;  /* 0x00000000003079c3 */ /* 0x000e700000008800 */
[----:B------:R-:W-:Y:S05]  /*1780*/  BRA.U UP0, `(.L_x_23) ;  /* 0x0000000100347547 */ /* 0x000fea000b800000 */
[----:B------:R-:W2:Y:S01]  /*1790*/  S2R R0, SR_CgaCtaId ;  /* 0x0000000000007919 */ /* 0x000ea20000008800 */
[----:B------:R-:W-:-:S04]  /*17a0*/  MOV R2, 0x400 ;  /* 0x0000040000027802 */ /* 0x000fc80000000f00 */
[----:B--2---:R-:W-:Y:S02]  /*17b0*/  LEA R0, R0, R2, 0x18 ;  /* 0x0000000200007211 */ /* 0x004fe400078ec0ff */
[----:B------:R-:W-:-:S03]  /*17c0*/  SHF.L.U32 R2, R8, 0x1f, RZ ;  /* 0x0000001f08027819 */ /* 0x000fc600000006ff */
[----:B------:R-:W-:-:S04]  /*17d0*/  IMAD R0, R9, 0x8, R0 ;  /* 0x0000000809007824 */ /* 0x000fc800078e0200 */
[----:B------:R-:W2:Y:S02]  /*17e0*/  SYNCS.PHASECHK.TRANS64.TRYWAIT P0, [R0+URZ+0xc0], R2 ;  /* 0x0000c002000075a7 */ /* 0x000ea400080011ff */
[----:B--2---:R-:W-:Y:S05]  /*17f0*/  @!P0 BRA `(.L_x_24) ;  /* 0x0000004c008c8947 */ /* 0x004fea0003800000 */
.L_x_101:
[----:B------:R-:W-:Y:S01]  /*1800*/  VIADD R9, R9, 0x1 ;  /* 0x0000000109097836 */ /* 0x000fe20000000000 */
[----:B------:R2:W-:Y:S04]  /*1810*/  SYNCS.ARRIVE.TRANS64.A1T0 RZ, [R0+URZ+0xb0], RZ ;  /* 0x0000b0ff00ff79a7 */ /* 0x0005e800081000ff */
[----:B------:R-:W-:-:S04]  /*1820*/  ISETP.NE.AND P0, PT, R9, 0x2, PT ;  /* 0x000000020900780c */ /* 0x000fc80003f05270 */
[----:B------:R-:W-:Y:S02]  /*1830*/  SEL R9, R9, RZ, P0 ;  /* 0x000000ff09097207 */ /* 0x000fe40000000000 */
[----:B--2---:R-:W-:-:S04]  /*1840*/  SEL R0, RZ, 0x1, P0 ;  /* 0x00000001ff007807 */ /* 0x004fc80000000000 */
[----:B------:R-:W-:-:S07]  /*1850*/  LOP3.LUT R8, R8, R0, RZ, 0x3c, !PT ;  /* 0x0000000008087212 */ /* 0x000fce00078e3cff */
.L_x_23:
[----:B------:R-:W-:Y:S01]  /*1860*/  UMOV UR6, 0x400 ;  /* 0x0000040000067882 */ /* 0x000fe20000000000 */
[----:B------:R-:W-:Y:S01]  /*1870*/  SHF.L.U32 R0, R12, 0x1f, RZ ;  /* 0x0000001f0c007819 */ /* 0x000fe200000006ff */
[----:B-1----:R-:W-:Y:S02]  /*1880*/  ULEA UR6, UR48, UR6, 0x18 ;  /* 0x0000000630067291 */ /* 0x002fe4000f8ec0ff */
[----:B------:R-:W-:Y:S02]  /*1890*/  UISETP.GE.U32.AND UP0, UPT, UR47, 0x7f, UPT ;  /* 0x0000007f2f00788c */ /* 0x000fe4000bf06070 */
[----:B------:R-:W-:Y:S02]  /*18a0*/  ULEA UR4, UR5, UR6, 0x3 ;  /* 0x0000000605047291 */ /* 0x000fe4000f8e18ff */
[----:B------:R-:W-:Y:S02]  /*18b0*/  USHF.L.U32 UR11, UR45, 0x6, URZ ;  /* 0x000000062d0b7899 */ /* 0x000fe400080006ff */
[----:B------:R-:W-:Y:S01]  /*18c0*/  ULEA UR35, UR46, UR44, 0x6 ;  /* 0x0000002c2e237291 */ /* 0x000fe2000f8e30ff */
[----:B------:R-:W-:-:S04]  /*18d0*/  UMOV UR13, URZ ;  /* 0x000000ff000d7c82 */ /* 0x000fc80008000000 */
[----:B------:R1:W2:Y:S01]  /*18e0*/  SYNCS.PHASECHK.TRANS64.TRYWAIT P0, [UR4+0x18], R0 ;  /* 0x00001800ff0075a7 */ /* 0x0002a20008001104 */
[----:B------:R-:W-:Y:S06]  /*18f0*/  BRA.U !UP0, `(.L_x_25) ;  /* 0x0000000108bc7547 */ /* 0x000fec000b800000 */
[----:B------:R-:W-:Y:S01]  /*1900*/  UMOV UR7, URZ ;  /* 0x000000ff00077c82 */ /* 0x000fe20008000000 */
[----:B------:R-:W-:-:S05]  /*1910*/  UMOV UR4, UR5 ;  /* 0x0000000500047c82 */ /* 0x000fca0008000000 */
.L_x_31:
[----:B------:R-:W-:Y:S01]  /*1920*/  ULEA UR33, UR4, UR6, 0x3 ;  /* 0x0000000604217291 */ /* 0x000fe2000f8e18ff */
[----:B--2---:R-:W-:Y:S01]  /*1930*/  @!P3 MOV R2, 0x2000 ;  /* 0x000020000002b802 */ /* 0x004fe20000000f00 */
[----:B--2-4-:R-:W-:Y:S10]  /*1940*/  @P0 BRA `(.L_x_26) ;  /* 0x00000000000c0947 */ /* 0x014ff40003800000 */
[----:B------:R-:W-:-:S04]  /*1950*/  SHF.L.U32 R3, R12, 0x1f, RZ ;  /* 0x0000001f0c037819 */ /* 0x000fc800000006ff */
[----:B------:R-:W2:Y:S02]  /*1960*/  SYNCS.PHASECHK.TRANS64.TRYWAIT P0, [UR33+0x18], R3 ;  /* 0x00001803ff0075a7 */ /* 0x000ea40008001121 */
[----:B--2---:R-:W-:Y:S05]  /*1970*/  @!P0 BRA `(.L_x_27) ;  /* 0x0000004c00408947 */ /* 0x004fea0003800000 */
.L_x_26:
[----:B------:R2:W-:Y:S01]  /*1980*/  @!P3 SYNCS.ARRIVE.TRANS64 RZ, [UR33], R2 ;  /* 0x00000002ffffb9a7 */ /* 0x0005e20008000021 */
[----:B------:R-:W-:-:S04]  /*1990*/  ULOP3.LUT UR5, UR25, 0x2, URZ, 0xfc, !UPT ;  /* 0x0000000219057892 */ /* 0x000fc8000f8efcff */
[----:B------:R-:W-:-:S09]  /*19a0*/  UISETP.NE.AND UP0, UPT, UR5, 0x2, UPT ;  /* 0x000000020500788c */ /* 0x000fd2000bf05270 */
[----:B------:R-:W-:Y:S05]  /*19b0*/  BRA.U UP0, `(.L_x_28) ;  /* 0x0000000100047547 */ /* 0x000fea000b800000 */
[----:B------:R-:W-:Y:S05]  /*19c0*/  BPT.TRAP 0x1 ;  /* 0x000000040000795c */ /* 0x000fea0000300000 */
.L_x_28:
[----:B------:R-:W-:Y:S04]  /*19d0*/  BSSY.RECONVERGENT B0, `(.L_x_29) ;  /* 0x0000003000007945 */ /* 0x000fe80003800200 */
[----:B------:R-:W-:Y:S05]  /*19e0*/  @P2 BRA `(.L_x_30) ;  /* 0x0000000000042947 */ /* 0x000fea0003800000 */
[----:B------:R-:W-:Y:S05]  /*19f0*/  BPT.TRAP 0x1 ;  /* 0x000000040000795c */ /* 0x000fea0000300000 */
.L_x_30:
[----:B------:R-:W-:Y:S05]  /*1a00*/  BSYNC.RECONVERGENT B0 ;  /* 0x0000000000007941 */ /* 0x000fea0003800200 */
.L_x_29:
[----:B------:R-:W-:Y:S02]  /*1a10*/  UIADD3 UR5, UPT, UPT, UR4, 0x1, URZ ;  /* 0x0000000104057890 */ /* 0x000fe4000fffe0ff */
[----:B------:R-:W-:Y:S02]  /*1a20*/  UIADD3 UR16, UP1, UPT, UR28, 0x80, URZ ;  /* 0x000000801c107890 */ /* 0x000fe4000ff3e0ff */
[----:B------:R-:W-:Y:S02]  /*1a30*/  UISETP.NE.AND UP0, UPT, UR5, 0x3, UPT ;  /* 0x000000030500788c */ /* 0x000fe4000bf05270 */
[----:B------:R-:W-:Y:S02]  /*1a40*/  USHF.L.U32 UR34, UR7, 0x6, URZ ;  /* 0x0000000607227899 */ /* 0x000fe400080006ff */
[----:B------:R-:W-:Y:S02]  /*1a50*/  USEL UR9, URZ, 0x1, UP0 ;  /* 0x00000001ff097887 */ /* 0x000fe40008000000 */
[----:B------:R-:W-:-:S02]  /*1a60*/  USEL UR5, UR5, URZ, UP0 ;  /* 0x000000ff05057287 */ /* 0x000fc40008000000 */
[----:B------:R-:W-:Y:S02]  /*1a70*/  UIADD3 UR14, UP0, UPT, UR28, 0x180, URZ ;  /* 0x000001801c0e7890 */ /* 0x000fe4000ff1e0ff */
[----:B------:R-:W-:Y:S01]  /*1a80*/  ULEA UR8, UR5, UR6, 0x3 ;  /* 0x0000000605087291 */ /* 0x000fe2000f8e18ff */
[----:B------:R-:W-:Y:S01]  /*1a90*/  LOP3.LUT R12, R12, UR9, RZ, 0x3c, !PT ;  /* 0x000000090c0c7c12 */ /* 0x000fe2000f8e3cff */
[----:B------:R-:W-:Y:S02]  /*1aa0*/  UIADD3.X UR17, UPT, UPT, URZ, UR29, URZ, UP1, !UPT ;  /* 0x0000001dff117290 */ /* 0x000fe40008ffe4ff */
[----:B------:R-:W-:Y:S01]  /*1ab0*/  UIADD3.X UR15, UPT, UPT, URZ, UR29, URZ, UP0, !UPT ;  /* 0x0000001dff0f7290 */ /* 0x000fe200087fe4ff */
[----:B-1----:R-:W-:Y:S01]  /*1ac0*/  SHF.L.U32 R0, R12, 0x1f, RZ ;  /* 0x0000001f0c007819 */ /* 0x002fe200000006ff */
[----:B------:R-:W-:Y:S01]  /*1ad0*/  UMOV UR18, 0x0 ;  /* 0x0000000000127882 */ /* 0x000fe20000000000 */
[----:B------:R-:W-:Y:S01]  /*1ae0*/  UMOV UR19, 0x10000000 ;  /* 0x1000000000137882 */ /* 0x000fe20000000000 */
[----:B------:R-:W-:Y:S01]  /*1af0*/  UMOV UR12, UR36 ;  /* 0x00000024000c7c82 */ /* 0x000fe20008000000 */
[----:B------:R3:W4:Y:S01]  /*1b00*/  SYNCS.PHASECHK.TRANS64.TRYWAIT P0, [UR8+0x18], R0 ;  /* 0x00001800ff0075a7 */ /* 0x0007220008001108 */
[----:B------:R-:W-:Y:S01]  /*1b10*/  USHF.L.U32 UR8, UR4, 0xc, URZ ;  /* 0x0000000c04087899 */ /* 0x000fe200080006ff */
[----:B------:R-:W-:-:S02]  /*1b20*/  UMOV UR9, UR33 ;  /* 0x0000002100097c82 */ /* 0x000fc40008000000 */
[----:B------:R-:W-:Y:S01]  /*1b30*/  UMOV UR4, 0x30000 ;  /* 0x0003000000047882 */ /* 0x000fe20000000000 */
[----:B------:R-:W-:Y:S02]  /*1b40*/  ULOP3.LUT UR32, UR8, UR21, URZ, 0xfc, !UPT ;  /* 0x0000001508207292 */ /* 0x000fe4000f8efcff */
[----:B------:R-:W-:Y:S02]  /*1b50*/  UIADD3 UR8, UPT, UPT, UR6, 0x5400, UR8 ;  /* 0x0000540006087890 */ /* 0x000fe4000fffe008 */
[----:B------:R-:W-:Y:S01]  /*1b60*/  UIADD3 UR32, UPT, UPT, UR6, 0x2400, UR32 ;  /* 0x0000240006207890 */ /* 0x000fe2000fffe020 */
[----:B------:R-:W-:Y:S01]  /*1b70*/  UMOV UR10, UR34 ;  /* 0x00000022000a7c82 */ /* 0x000fe20008000000 */
[----:B------:R-:W-:Y:S01]  /*1b80*/  UIADD3 UR7, UPT, UPT, UR7, 0x1, URZ ;  /* 0x0000000107077890 */ /* 0x000fe2000fffe0ff */
[----:B------:R-:W-:-:S03]  /*1b90*/  UMOV UR13, UR24 ;  /* 0x00000018000d7c82 */ /* 0x000fc60008000000 */
[----:B------:R-:W-:-:S03]  /*1ba0*/  UISETP.NE.AND UP0, UPT, UR7, UR24, UPT ;  /* 0x000000180700728c */ /* 0x000fc6000bf05270 */
[----:B------:R1:W-:Y:S01]  /*1bb0*/  UTMALDG.3D.MULTICAST [UR32], [UR16], UR4, desc[UR18] ;  /* 0x00001220100073b4 */ /* 0x0003e20008011804 */
[----:B------:R3:W-:Y:S01]  /*1bc0*/  UTMALDG.3D [UR8], [UR14], desc[UR18] ;  /* 0x000012080e0075b4 */ /* 0x0007e20008011000 */
[----:B-1----:R-:W-:-:S04]  /*1bd0*/  UMOV UR4, UR5 ;  /* 0x0000000500047c82 */ /* 0x002fc80008000000 */
[----:B---3--:R-:W-:Y:S05]  /*1be0*/  BRA.U UP0, `(.L_x_31) ;  /* 0xfffffffd004c7547 */ /* 0x008fea000b83ffff */
.L_x_25:
[----:B------:R-:W-:Y:S01]  /*1bf0*/  ULEA UR4, UR5, UR6, 0x3 ;  /* 0x0000000605047291 */ /* 0x000fe2000f8e18ff */
[----:B-1----:R-:W-:Y:S01]  /*1c00*/  SHF.L.U32 R0, R12, 0x1f, RZ ;  /* 0x0000001f0c007819 */ /* 0x002fe200000006ff */
[----:B------:R-:W-:Y:S01]  /*1c10*/  @!P1 SYNCS.ARRIVE.TRANS64.A1T0 RZ, [UR6+0x48], RZ ;  /* 0x000048ffffff99a7 */ /* 0x000fe20008100006 */
[----:B------:R-:W-:-:S06]  /*1c20*/  UISETP.GT.AND UP0, UPT, UR42, UR41, UPT ;  /* 0x000000292a00728c */ /* 0x000fcc000bf04270 */
[----:B--2-4-:R1:W2:Y:S03]  /*1c30*/  SYNCS.PHASECHK.TRANS64.TRYWAIT P0, [UR4+0x18], R0 ;  /* 0x00001800ff0075a7 */ /* 0x0142a60008001104 */
[----:B------:R-:W-:Y:S05]  /*1c40*/  BRA.U !UP0, `(.L_x_32) ;  /* 0x0000000108c07547 */ /* 0x000fea000b800000 */
[----:B------:R-:W-:Y:S01]  /*1c50*/  UIADD3 UR26, UPT, UPT, UR43, UR13, URZ ;  /* 0x0000000d2b1a7290 */ /* 0x000fe2000fffe0ff */
[----:B------:R-:W-:-:S11]  /*1c60*/  UMOV UR4, UR5 ;  /* 0x0000000500047c82 */ /* 0x000fd60008000000 */
.L_x_38:
[----:B------:R-:W-:Y:S01]  /*1c70*/  ULEA UR17, UR4, UR6, 0x3 ;  /* 0x0000000604117291 */ /* 0x000fe2000f8e18ff */
[----:B--2---:R-:W-:Y:S01]  /*1c80*/  @!P3 MOV R2, 0x2000 ;  /* 0x000020000002b802 */ /* 0x004fe20000000f00 */
[----:B--2-4-:R-:W-:Y:S10]  /*1c90*/  @P0 BRA `(.L_x_33) ;  /* 0x00000000000c0947 */ /* 0x014ff40003800000 */
[----:B------:R-:W-:-:S04]  /*1ca0*/  SHF.L.U32 R3, R12, 0x1f, RZ ;  /* 0x0000001f0c037819 */ /* 0x000fc800000006ff */
[----:B------:R-:W2:Y:S02]  /*1cb0*/  SYNCS.PHASECHK.TRANS64.TRYWAIT P0, [UR17+0x18], R3 ;  /* 0x00001803ff0075a7 */ /* 0x000ea40008001111 */
[----:B--2---:R-:W-:Y:S05]  /*1cc0*/  @!P0 BRA `(.L_x_34) ;  /* 0x0000004800848947 */ /* 0x004fea0003800000 */
.L_x_33:
[----:B------:R2:W-:Y:S01]  /*1cd0*/  @!P3 SYNCS.ARRIVE.TRANS64 RZ, [UR17], R2 ;  /* 0x00000002ffffb9a7 */ /* 0x0005e20008000011 */
[----:B------:R-:W-:-:S04]  /*1ce0*/  ULOP3.LUT UR5, UR25, 0x2, URZ, 0xfc, !UPT ;  /* 0x0000000219057892 */ /* 0x000fc8000f8efcff */
[----:B------:R-:W-:-:S09]  /*1cf0*/  UISETP.NE.AND UP0, UPT, UR5, 0x2, UPT ;  /* 0x000000020500788c */ /* 0x000fd2000bf05270 */
[----:B------:R-:W-:Y:S05]  /*1d00*/  BRA.U UP0, `(.L_x_35) ;  /* 0x0000000100047547 */ /* 0x000fea000b800000 */
[----:B------:R-:W-:Y:S05]  /*1d10*/  BPT.TRAP 0x1 ;  /* 0x000000040000795c */ /* 0x000fea0000300000 */
.L_x_35:
[----:B------:R-:W-:Y:S04]  /*1d20*/  BSSY.RECONVERGENT B0, `(.L_x_36) ;  /* 0x0000003000007945 */ /* 0x000fe80003800200 */
[----:B------:R-:W-:Y:S05]  /*1d30*/  @P2 BRA `(.L_x_37) ;  /* 0x0000000000042947 */ /* 0x000fea0003800000 */
[----:B------:R-:W-:Y:S05]  /*1d40*/  BPT.TRAP 0x1 ;  /* 0x000000040000795c */ /* 0x000fea0000300000 */
.L_x_37:
[----:B------:R-:W-:Y:S05]  /*1d50*/  BSYNC.RECONVERGENT B0 ;  /* 0x0000000000007941 */ /* 0x000fea0003800200 */
.L_x_36:
[----:B------:R-:W-:Y:S02]  /*1d60*/  UIADD3 UR5, UPT, UPT, UR4, 0x1, URZ ;  /* 0x0000000104057890 */ /* 0x000fe4000fffe0ff */
[----:B------:R-:W-:Y:S02]  /*1d70*/  UIADD3 UR14, UP1, UPT, UR28, 0x80, URZ ;  /* 0x000000801c0e7890 */ /* 0x000fe4000ff3e0ff */
[----:B------:R-:W-:Y:S02]  /*1d80*/  UISETP.NE.AND UP0, UPT, UR5, 0x3, UPT ;  /* 0x000000030500788c */ /* 0x000fe4000bf05270 */
[----:B------:R-:W-:Y:S02]  /*1d90*/  USHF.L.U32 UR18, UR13, 0x6, URZ ;  /* 0x000000060d127899 */ /* 0x000fe400080006ff */
[----:B------:R-:W-:Y:S02]  /*1da0*/  USEL UR8, URZ, 0x1, UP0 ;  /* 0x00000001ff087887 */ /* 0x000fe40008000000 */
[----:B------:R-:W-:-:S02]  /*1db0*/  USEL UR5, UR5, URZ, UP0 ;  /* 0x000000ff05057287 */ /* 0x000fc40008000000 */
[----:B------:R-:W-:Y:S02]  /*1dc0*/  UIADD3 UR22, UP0, UPT, UR28, 0x180, URZ ;  /* 0x000001801c167890 */ /* 0x000fe4000ff1e0ff */
[----:B------:R-:W-:Y:S01]  /*1dd0*/  LOP3.LUT R12, R12, UR8, RZ, 0x3c, !PT ;  /* 0x000000080c0c7c12 */ /* 0x000fe2000f8e3cff */
[----:B------:R-:W-:Y:S02]  /*1de0*/  USHF.L.U32 UR8, UR4, 0xc, URZ ;  /* 0x0000000c04087899 */ /* 0x000fe400080006ff */
[----:B------:R-:W-:Y:S01]  /*1df0*/  ULEA UR7, UR5, UR6, 0x3 ;  /* 0x0000000605077291 */ /* 0x000fe2000f8e18ff */
[----:B-1----:R-:W-:Y:S01]  /*1e00*/  SHF.L.U32 R0, R12, 0x1f, RZ ;  /* 0x0000001f0c007819 */ /* 0x002fe200000006ff */
[----:B------:R-:W-:Y:S02]  /*1e10*/  ULOP3.LUT UR16, UR8, UR21, URZ, 0xfc, !UPT ;  /* 0x0000001508107292 */ /* 0x000fe4000f8efcff */
[----:B------:R-:W-:Y:S02]  /*1e20*/  UIADD3.X UR15, UPT, UPT, URZ, UR29, URZ, UP1, !UPT ;  /* 0x0000001dff0f7290 */ /* 0x000fe40008ffe4ff */
[----:B------:R-:W-:-:S02]  /*1e30*/  UIADD3 UR16, UPT, UPT, UR6, 0x2400, UR16 ;  /* 0x0000240006107890 */ /* 0x000fc4000fffe010 */
[----:B------:R-:W-:Y:S01]  /*1e40*/  UIADD3 UR8, UPT, UPT, UR6, 0x5400, UR8 ;  /* 0x0000540006087890 */ /* 0x000fe2000fffe008 */
[----:B------:R3:W4:Y:S01]  /*1e50*/  SYNCS.PHASECHK.TRANS64.TRYWAIT P0, [UR7+0x18], R0 ;  /* 0x00001800ff0075a7 */ /* 0x0007220008001107 */
[----:B------:R-:W-:Y:S01]  /*1e60*/  UIADD3.X UR23, UPT, UPT, URZ, UR29, URZ, UP0, !UPT ;  /* 0x0000001dff177290 */ /* 0x000fe200087fe4ff */
[----:B------:R-:W-:Y:S01]  /*1e70*/  UMOV UR4, 0x30000 ;  /* 0x0003000000047882 */ /* 0x000fe20000000000 */
[----:B------:R-:W-:Y:S01]  /*1e80*/  UMOV UR30, 0x0 ;  /* 0x00000000001e7882 */ /* 0x000fe20000000000 */
[----:B------:R-:W-:Y:S01]  /*1e90*/  UMOV UR31, 0x10000000 ;  /* 0x10000000001f7882 */ /* 0x000fe20000000000 */
[----:B------:R-:W-:Y:S01]  /*1ea0*/  UMOV UR19, UR35 ;  /* 0x0000002300137c82 */ /* 0x000fe20008000000 */
[----:B------:R-:W-:Y:S01]  /*1eb0*/  UMOV UR20, UR36 ;  /* 0x0000002400147c82 */ /* 0x000fe20008000000 */
[----:B------:R-:W-:Y:S01]  /*1ec0*/  UMOV UR12, UR36 ;  /* 0x00000024000c7c82 */ /* 0x000fe20008000000 */
[----:B------:R-:W-:Y:S01]  /*1ed0*/  UMOV UR9, UR17 ;  /* 0x0000001100097c82 */ /* 0x000fe20008000000 */
[----:B------:R-:W-:Y:S01]  /*1ee0*/  UMOV UR10, UR18 ;  /* 0x00000012000a7c82 */ /* 0x000fe20008000000 */
[----:B------:R1:W-:Y:S01]  /*1ef0*/  UTMALDG.3D.MULTICAST [UR16], [UR14], UR4, desc[UR30] ;  /* 0x00001e100e0073b4 */ /* 0x0003e20008011804 */
[----:B------:R-:W-:-:S04]  /*1f00*/  UIADD3 UR13, UPT, UPT, UR13, 0x1, URZ ;  /* 0x000000010d0d7890 */ /* 0x000fc8000fffe0ff */
[----:B------:R-:W-:Y:S01]  /*1f10*/  UISETP.NE.AND UP0, UPT, UR13, UR26, UPT ;  /* 0x0000001a0d00728c */ /* 0x000fe2000bf05270 */
[----:B------:R3:W-:Y:S01]  /*1f20*/  UTMALDG.3D [UR8], [UR22], desc[UR30] ;  /* 0x00001e08160075b4 */ /* 0x0007e20008011000 */
[----:B-1----:R-:W-:-:S07]  /*1f30*/  UMOV UR4, UR5 ;  /* 0x0000000500047c82 */ /* 0x002fce0008000000 */
[----:B---3--:R-:W-:Y:S05]  /*1f40*/  BRA.U UP0, `(.L_x_38) ;  /* 0xfffffffd00487547 */ /* 0x008fea000b83ffff */
.L_x_32:
[C---:B------:R-:W-:Y:S01]  /*1f50*/  LEA R3, R11.reuse, UR6, 0x3 ;  /* 0x000000060b037c11 */ /* 0x040fe2000f8e18ff */
[----:B------:R-:W-:Y:S01]  /*1f60*/  NOP ;  /* 0x0000000000007918 */ /* 0x000fe20000000000 */
[----:B-1----:R-:W-:Y:S02]  /*1f70*/  SHF.L.U32 R0, R10, 0x1f, RZ ;  /* 0x0000001f0a007819 */ /* 0x002fe400000006ff */
[----:B------:R-:W-:Y:S02]  /*1f80*/  LEA R4, R11, UR6, 0x4 ;  /* 0x000000060b047c11 */ /* 0x000fe4000f8e20ff */
[----:B--2-4-:R-:W1:Y:S02]  /*1f90*/  SYNCS.PHASECHK.TRANS64.TRYWAIT P0, [R3+URZ+0x50], R0 ;  /* 0x00005000030075a7 */ /* 0x014e6400080011ff */
[----:B-1----:R-:W-:Y:S05]  /*1fa0*/  @!P0 BRA `(.L_x_39) ;  /* 0x0000004400e48947 */ /* 0x002fea0003800000 */
.L_x_104:
[----:B------:R-:W2:Y:S01]  /*1fb0*/  LDS.128 R4, [R4+0xe0] ;  /* 0x0000e00004047984 */ /* 0x000ea20000000c00 */
[----:B------:R-:W-:Y:S01]  /*1fc0*/  UISETP.GE.AND UP0, UPT, UR40, 0x1, UPT ;  /* 0x000000012800788c */ /* 0x000fe2000bf06270 */
[----:B------:R-:W-:Y:S01]  /*1fd0*/  @!PT LDS RZ, [RZ] ;  /* 0x00000000fffff984 */ /* 0x000fe20000000800 */
[----:B------:R-:W-:Y:S01]  /*1fe0*/  @!PT LDS RZ, [RZ] ;  /* 0x00000000fffff984 */ /* 0x000fe20000000800 */
[----:B------:R-:W-:Y:S01]  /*1ff0*/  @!PT LDS RZ, [RZ] ;  /* 0x00000000fffff984 */ /* 0x000fe20000000800 */
[----:B------:R-:W-:Y:S01]  /*2000*/  @!PT LDS RZ, [RZ] ;  /* 0x00000000fffff984 */ /* 0x000fe20000000800 */
[----:B------:R3:W-:Y:S06]  /*2010*/  MEMBAR.ALL.CTA ;  /* 0x0000000000007992 */ /* 0x0007ec0000008000 */
[----:B---3--:R-:W3:Y:S01]  /*2020*/  FENCE.VIEW.ASYNC.S ;  /* 0x00000000000073c6 */ /* 0x008ee20000000000 */
[----:B--2---:R-:W-:-:S13]  /*2030*/  LOP3.LUT P0, RZ, R6, 0x1, RZ, 0xc0, !PT ;  /* 0x0000000106ff7812 */ /* 0x004fda000780c0ff */
[----:B---3--:R-:W-:Y:S01]  /*2040*/  VOTEU.ANY UP1, P0 ;  /* 0x0000000000ff7886 */ /* 0x008fe20000020100 */
[----:B------:R-:W-:-:S13]  /*2050*/  PLOP3.LUT P0, PT, PT, PT, UP1, 0x80, 0x8 ;  /* 0x000000000008781c */ /* 0x000fda0003f0f018 */
[----:B-1----:R-:W-:Y:S02]  /*2060*/  @P0 LOP3.LUT R0, R5, 0xffff, RZ, 0xc0, !PT ;  /* 0x0000ffff05000812 */ /* 0x002fe400078ec0ff */
[----:B------:R-:W-:Y:S02]  /*2070*/  @P0 MOV R2, R4 ;  /* 0x0000000400020202 */ /* 0x000fe40000000f00 */
[----:B------:R-:W-:Y:S01]  /*2080*/  @P0 R2UR UR7, R0 ;  /* 0x00000000000702ca */ /* 0x000fe200000e0000 */
[----:B------:R-:W-:Y:S01]  /*2090*/  VIADD R0, R3, 0x60 ;  /* 0x0000006003007836 */ /* 0x000fe20000000000 */
[----:B------:R-:W-:Y:S02]  /*20a0*/  @P0 SHF.R.U32.HI R4, RZ, 0x10, R5 ;  /* 0x00000010ff040819 */ /* 0x000fe40000011605 */
[----:B------:R-:W-:Y:S02]  /*20b0*/  @P0 R2UR UR8, R2 ;  /* 0x00000000020802ca */ /* 0x000fe400000e0000 */
[----:B------:R-:W-:-:S02]  /*20c0*/  PRMT R0, RZ, 0x654, R0 ;  /* 0x00000654ff007816 */ /* 0x000fc40000000000 */
[----:B------:R-:W-:Y:S02]  /*20d0*/  @P0 R2UR UR4, R4 ;  /* 0x00000000040402ca */ /* 0x000fe400000e0000 */
[----:B------:R1:W-:Y:S03]  /*20e0*/  SYNCS.ARRIVE.TRANS64.RED.A1T0 RZ, [R0+URZ], RZ ;  /* 0x000000ff00ff79a7 */ /* 0x0003e600081004ff */
[----:B------:R-:W-:-:S04]  /*20f0*/  @UP1 UMOV UR27, UR7 ;  /* 0x00000007001b1c82 */ /* 0x000fc80008000000 */
[----:B------:R-:W-:-:S04]  /*2100*/  @UP1 UMOV UR37, UR8 ;  /* 0x0000000800251c82 */ /* 0x000fc80008000000 */
[----:B------:R-:W-:Y:S01]  /*2110*/  @UP1 UMOV UR36, UR4 ;  /* 0x0000000400241c82 */ /* 0x000fe20008000000 */
[----:B------:R-:W-:Y:S05]  /*2120*/  BRA.U !UP0, `(.L_x_40) ;  /* 0x0000000108d47547 */ /* 0x000fea000b800000 */
[----:B------:R-:W2:Y:S01]  /*2130*/  LDCU.128 UR12, c[0x0][0xb10] ;  /* 0x00016200ff0c77ac */ /* 0x000ea20008000c00 */
[----:B------:R-:W3:Y:S01]  /*2140*/  LDCU UR26, c[0x0][0xb20] ;  /* 0x00016400ff1a77ac */ /* 0x000ee20008000800 */
[----:B------:R-:W4:Y:S01]  /*2150*/  LDCU UR20, c[0x0][0xb0c] ;  /* 0x00016180ff1477ac */ /* 0x000f220008000800 */
[----:B------:R-:W1:Y:S01]  /*2160*/  LDCU.64 UR10, c[0x0][0xb28] ;  /* 0x00016500ff0a77ac */ /* 0x000e620008000a00 */
[----:B------:R-:W-:Y:S02]  /*2170*/  UISETP.NE.AND UP3, UPT, UR40, 0x1, UPT ;  /* 0x000000012800788c */ /* 0x000fe4000bf65270 */
[----:B--2---:R-:W-:Y:S02]  /*2180*/  UIMAD.WIDE.U32 UR16, UR38, UR15, URZ ;  /* 0x0000000f261072a5 */ /* 0x004fe4000f8e00ff */
[----:B------:R-:W-:Y:S02]  /*2190*/  UIMAD.WIDE.U32 UR8, UR39, UR12, URZ ;  /* 0x0000000c270872a5 */ /* 0x000fe4000f8e00ff */
[----:B------:R-:W-:-:S02]  /*21a0*/  UISETP.NE.AND UP0, UPT, UR14, 0x1, UPT ;  /* 0x000000010e00788c */ /* 0x000fc4000bf05270 */
[----:B------:R-:W-:Y:S01]  /*21b0*/  UIMAD.WIDE.U32 UR22, UR27, UR15, URZ ;  /* 0x0000000f1b1672a5 */ /* 0x000fe2000f8e00ff */
[----:B------:R-:W-:Y:S02]  /*21c0*/  UMOV UR16, UR17 ;  /* 0x0000001100107c82 */ /* 0x000fe40008000000 */
[----:B------:R-:W-:Y:S01]  /*21d0*/  UMOV UR8, UR9 ;  /* 0x0000000900087c82 */ /* 0x000fe20008000000 */
[----:B---3--:R-:W-:Y:S02]  /*21e0*/  USHF.R.U32.HI UR16, URZ, UR26, UR16 ;  /* 0x0000001aff107299 */ /* 0x008fe40008011610 */
[----:B----4-:R-:W-:Y:S02]  /*21f0*/  UISETP.NE.AND UP2, UPT, UR20, 0x1, UPT ;  /* 0x000000011400788c */ /* 0x010fe4000bf45270 */
[----:B------:R-:W-:Y:S02]  /*2200*/  USHF.R.U32.HI UR8, URZ, UR13, UR8 ;  /* 0x0000000dff087299 */ /* 0x000fe40008011608 */
[----:B------:R-:W-:-:S02]  /*2210*/  USEL UR7, UR38, UR16, !UP0 ;  /* 0x0000001026077287 */ /* 0x000fc4000c000000 */
[----:B------:R-:W-:Y:S02]  /*2220*/  USEL UR8, UR39, UR8, !UP2 ;  /* 0x0000000827087287 */ /* 0x000fe4000d000000 */
[----:B-1----:R-:W-:Y:S01]  /*2230*/  UIMAD.WIDE.U32 UR16, UR7, UR10, URZ ;  /* 0x0000000a071072a5 */ /* 0x002fe2000f8e00ff */
[----:B------:R-:W-:Y:S01]  /*2240*/  UMOV UR4, UR23 ;  /* 0x0000001700047c82 */ /* 0x000fe20008000000 */
[----:B------:R-:W-:Y:S02]  /*2250*/  UIMAD.WIDE.U32 UR18, UR37, UR12, URZ ;  /* 0x0000000c251272a5 */ /* 0x000fe4000f8e00ff */
[----:B------:R-:W-:-:S03]  /*2260*/  UIMAD.WIDE.U32 UR22, UR8, UR10, URZ ;  /* 0x0000000a081672a5 */ /* 0x000fc6000f8e00ff */
[----:B------:R-:W-:Y:S01]  /*2270*/  UMOV UR16, UR17 ;  /* 0x0000001100107c82 */ /* 0x000fe20008000000 */
[----:B------:R-:W-:Y:S02]  /*2280*/  USHF.R.U32.HI UR4, URZ, UR26, UR4 ;  /* 0x0000001aff047299 */ /* 0x000fe40008011604 */
[----:B------:R-:W-:Y:S01]  /*2290*/  @UP3 USHF.R.U32.HI UR7, URZ, UR11, UR16 ;  /* 0x0000000bff073299 */ /* 0x000fe20008011610 */
[----:B------:R-:W-:Y:S01]  /*22a0*/  UMOV UR18, UR19 ;  /* 0x0000001300127c82 */ /* 0x000fe20008000000 */
[----:B------:R-:W-:Y:S01]  /*22b0*/  UMOV UR22, UR23 ;  /* 0x0000001700167c82 */ /* 0x000fe20008000000 */
[----:B------:R-:W-:Y:S02]  /*22c0*/  USHF.R.U32.HI UR13, URZ, UR13, UR18 ;  /* 0x0000000dff0d7299 */ /* 0x000fe40008011612 */
[----:B------:R-:W-:Y:S02]  /*22d0*/  USEL UR4, UR27, UR4, !UP0 ;  /* 0x000000041b047287 */ /* 0x000fe4000c000000 */
[----:B------:R-:W-:-:S02]  /*22e0*/  @UP3 USHF.R.U32.HI UR8, URZ, UR11, UR22 ;  /* 0x0000000bff083299 */ /* 0x000fc40008011616 */
[----:B------:R-:W-:Y:S02]  /*22f0*/  UIMAD UR9, UR40, UR7, URZ ;  /* 0x00000007280972a4 */ /* 0x000fe4000f8e02ff */
[----:B------:R-:W-:Y:S02]  /*2300*/  USEL UR7, UR37, UR13, !UP2 ;  /* 0x0000000d25077287 */ /* 0x000fe4000d000000 */
[----:B------:R-:W-:Y:S02]  /*2310*/  UIMAD UR12, UR40, UR8, URZ ;  /* 0x00000008280c72a4 */ /* 0x000fe4000f8e02ff */
[----:B------:R-:W-:Y:S02]  /*2320*/  UISETP.GE.AND UP0, UPT, UR4, UR9, UPT ;  /* 0x000000090400728c */ /* 0x000fe4000bf06270 */
[----:B------:R-:W-:Y:S02]  /*2330*/  UIMAD.WIDE.U32 UR16, UR4, UR10, URZ ;  /* 0x0000000a041072a5 */ /* 0x000fe4000f8e00ff */
[----:B------:R-:W-:-:S02]  /*2340*/  UISETP.GE.OR UP0, UPT, UR7, UR12, UP0 ;  /* 0x0000000c0700728c */ /* 0x000fc40008706670 */
        /* <DEDUP_REMOVED lines=19> */
.L_x_40:
[----:B------:R-:W2:Y:S02]  /*2480*/  LDCU UR4, c[0x0][0xb30] ;  /* 0x00016600ff0477ac */ /* 0x000ea40008000800 */
[----:B--2---:R-:W-:-:S09]  /*2490*/  UISETP.NE.AND UP0, UPT, UR4, 0x1, UPT ;  /* 0x000000010400788c */ /* 0x004fd2000bf05270 */
[----:B------:R-:W-:Y:S05]  /*24a0*/  BRA.U UP0, `(.L_x_41) ;  /* 0x0000000100447547 */ /* 0x000fea000b800000 */
[----:B------:R-:W2:Y:S01]  /*24b0*/  LDCU.128 UR12, c[0x0][0xb10] ;  /* 0x00016200ff0c77ac */ /* 0x000ea20008000c00 */
[----:B------:R-:W3:Y:S01]  /*24c0*/  LDCU UR16, c[0x0][0xb0c] ;  /* 0x00016180ff1077ac */ /* 0x000ee20008000800 */
[----:B------:R-:W4:Y:S01]  /*24d0*/  LDCU UR17, c[0x0][0xb20] ;  /* 0x00016400ff1177ac */ /* 0x000f220008000800 */
[----:B--2---:R-:W-:Y:S02]  /*24e0*/  UIMAD.WIDE.U32 UR10, UR37, UR12, URZ ;  /* 0x0000000c250a72a5 */ /* 0x004fe4000f8e00ff */
[----:B------:R-:W-:Y:S02]  /*24f0*/  UIMAD.WIDE.U32 UR8, UR27, UR15, URZ ;  /* 0x0000000f1b0872a5 */ /* 0x000fe4000f8e00ff */
[----:B---3--:R-:W-:Y:S02]  /*2500*/  UISETP.NE.AND UP2, UPT, UR16, 0x1, UPT ;  /* 0x000000011000788c */ /* 0x008fe4000bf45270 */
[----:B------:R-:W-:Y:S01]  /*2510*/  UISETP.NE.AND UP0, UPT, UR14, 0x1, UPT ;  /* 0x000000010e00788c */ /* 0x000fe2000bf05270 */
[----:B------:R-:W-:-:S02]  /*2520*/  UMOV UR7, UR11 ;  /* 0x0000000b00077c82 */ /* 0x000fc40008000000 */
[----:B------:R-:W-:Y:S01]  /*2530*/  UMOV UR4, UR9 ;  /* 0x0000000900047c82 */ /* 0x000fe20008000000 */
[----:B------:R-:W-:Y:S02]  /*2540*/  USHF.R.U32.HI UR7, URZ, UR13, UR7 ;  /* 0x0000000dff077299 */ /* 0x000fe40008011607 */
[----:B----4-:R-:W-:Y:S02]  /*2550*/  USHF.R.U32.HI UR4, URZ, UR17, UR4 ;  /* 0x00000011ff047299 */ /* 0x010fe40008011604 */
[----:B------:R-:W-:Y:S02]  /*2560*/  USEL UR7, UR37, UR7, !UP2 ;  /* 0x0000000725077287 */ /* 0x000fe4000d000000 */
[----:B------:R-:W-:-:S04]  /*2570*/  USEL UR4, UR27, UR4, !UP0 ;  /* 0x000000041b047287 */ /* 0x000fc8000c000000 */
[----:B------:R-:W-:Y:S02]  /*2580*/  UIADD3 UR8, UPT, UPT, UR7, -UR4, URZ ;  /* 0x8000000407087290 */ /* 0x000fe4000fffe0ff */
[----:B------:R-:W-:Y:S02]  /*2590*/  UIADD3 UR4, UPT, UPT, -UR7, UR4, URZ ;  /* 0x0000000407047290 */ /* 0x000fe4000fffe1ff */
[----:B------:R-:W-:Y:S02]  /*25a0*/  UIMAD UR27, UR8, UR14, UR27 ;  /* 0x0000000e081b72a4 */ /* 0x000fe4000f8e021b */
[----:B------:R-:W-:-:S12]  /*25b0*/  UIMAD UR37, UR4, UR16, UR37 ;  /* 0x00000010042572a4 */ /* 0x000fd8000f8e0225 */
.L_x_41:
[----:B------:R-:W-:Y:S01]  /*25c0*/  VIADD R11, R11, 0x1 ;  /* 0x000000010b0b7836 */ /* 0x000fe20000000000 */
[----:B------:R-:W-:Y:S01]  /*25d0*/  PLOP3.LUT P1, PT, PT, PT, PT, 0x80, 0x8 ;  /* 0x000000000008781c */ /* 0x000fe20003f2f070 */
[----:B------:R-:W-:Y:S02]  /*25e0*/  UIADD3 UR46, UPT, UPT, UR37, UR60, URZ ;  /* 0x0000003c252e7290 */ /* 0x000fe4000fffe0ff */
[----:B------:R-:W-:Y:S01]  /*25f0*/  UIADD3 UR45, UPT, UPT, UR27, UR57, URZ ;  /* 0x000000391b2d7290 */ /* 0x000fe2000fffe0ff */
[----:B------:R-:W-:-:S04]  /*2600*/  ISETP.NE.AND P0, PT, R11, 0x2, PT ;  /* 0x000000020b00780c */ /* 0x000fc80003f05270 */
[----:B-1----:R-:W-:Y:S02]  /*2610*/  SEL R0, RZ, 0x1, P0 ;  /* 0x00000001ff007807 */ /* 0x002fe40000000000 */
[----:B------:R-:W-:Y:S02]  /*2620*/  SEL R11, R11, RZ, P0 ;  /* 0x000000ff0b0b7207 */ /* 0x000fe40000000000 */
[----:B------:R-:W-:Y:S01]  /*2630*/  LOP3.LUT R10, R10, R0, RZ, 0x3c, !PT ;  /* 0x000000000a0a7212 */ /* 0x000fe200078e3cff */
[----:B------:R-:W-:Y:S06]  /*2640*/  BRA.U UP1, `(.L_x_42) ;  /* 0xfffffff101447547 */ /* 0x000fec000b83ffff */
[----:B------:R-:W-:Y:S01]  /*2650*/  UIADD3 UR6, UPT, UPT, UR6, 0x18, URZ ;  /* 0x0000001806067890 */ /* 0x000fe2000fffe0ff */
[----:B------:R-:W-:-:S03]  /*2660*/  SHF.L.U32 R2, R12, 0x1f, RZ ;  /* 0x0000001f0c027819 */ /* 0x000fc600000006ff */
[----:B------:R-:W-:-:S09]  /*2670*/  ULEA UR4, UR5, UR6, 0x3 ;  /* 0x0000000605047291 */ /* 0x000fd2000f8e18ff */
[----:B------:R-:W1:Y:S02]  /*2680*/  SYNCS.PHASECHK.TRANS64.TRYWAIT P0, [UR4], R2 ;  /* 0x00000002ff0075a7 */ /* 0x000e640008001104 */
[----:B-1----:R-:W-:Y:S05]  /*2690*/  @!P0 BRA `(.L_x_43) ;  /* 0x00000040003c8947 */ /* 0x002fea0003800000 */
.L_x_106:
[----:B------:R-:W-:-:S04]  /*26a0*/  UIADD3 UR4, UPT, UPT, UR5, 0x1, URZ ;  /* 0x0000000105047890 */ /* 0x000fc8000fffe0ff */
[----:B------:R-:W-:-:S04]  /*26b0*/  UISETP.NE.AND UP0, UPT, UR4, 0x3, UPT ;  /* 0x000000030400788c */ /* 0x000fc8000bf05270 */
[----:B------:R-:W-:Y:S02]  /*26c0*/  USEL UR7, URZ, 0x1, UP0 ;  /* 0x00000001ff077887 */ /* 0x000fe40008000000 */
[----:B------:R-:W-:-:S04]  /*26d0*/  USEL UR4, UR4, URZ, UP0 ;  /* 0x000000ff04047287 */ /* 0x000fc80008000000 */
[----:B------:R-:W-:Y:S01]  /*26e0*/  ULEA UR5, UR4, UR6, 0x3 ;  /* 0x0000000604057291 */ /* 0x000fe2000f8e18ff */
[----:B------:R-:W-:-:S04]  /*26f0*/  LOP3.LUT R12, R12, UR7, RZ, 0x3c, !PT ;  /* 0x000000070c0c7c12 */ /* 0x000fc8000f8e3cff */
[----:B-1----:R-:W-:-:S04]  /*2700*/  SHF.L.U32 R2, R12, 0x1f, RZ ;  /* 0x0000001f0c027819 */ /* 0x002fc800000006ff */
[----:B------:R-:W1:Y:S02]  /*2710*/  SYNCS.PHASECHK.TRANS64.TRYWAIT P0, [UR5], R2 ;  /* 0x00000002ff0075a7 */ /* 0x000e640008001105 */
[----:B-1----:R-:W-:Y:S05]  /*2720*/  @!P0 BRA `(.L_x_44) ;  /* 0x0000004000308947 */ /* 0x002fea0003800000 */
.L_x_108:
[----:B------:R-:W-:-:S04]  /*2730*/  UIADD3 UR4, UPT, UPT, UR4, 0x1, URZ ;  /* 0x0000000104047890 */ /* 0x000fc8000fffe0ff */
[----:B------:R-:W-:-:S04]  /*2740*/  UISETP.NE.AND UP0, UPT, UR4, 0x3, UPT ;  /* 0x000000030400788c */ /* 0x000fc8000bf05270 */
[----:B------:R-:W-:Y:S02]  /*2750*/  USEL UR5, URZ, 0x1, UP0 ;  /* 0x00000001ff057887 */ /* 0x000fe40008000000 */
[----:B------:R-:W-:-:S04]  /*2760*/  USEL UR4, UR4, URZ, UP0 ;  /* 0x000000ff04047287 */ /* 0x000fc80008000000 */
[----:B------:R-:W-:Y:S01]  /*2770*/  ULEA UR4, UR4, UR6, 0x3 ;  /* 0x0000000604047291 */ /* 0x000fe2000f8e18ff */
[----:B-1----:R-:W-:-:S04]  /*2780*/  LOP3.LUT R2, R12, UR5, RZ, 0x3c, !PT ;  /* 0x000000050c027c12 */ /* 0x002fc8000f8e3cff */
[----:B------:R-:W-:Y:S01]  /*2790*/  SHF.L.U32 R2, R2, 0x1f, RZ ;  /* 0x0000001f02027819 */ /* 0x000fe200000006ff */
[----:B------:R-:W-:-:S07]  /*27a0*/  IMAD.U32 R0, RZ, RZ, UR4 ;  /* 0x00000004ff007e24 */ /* 0x000fce000f8e00ff */
.L_x_45:
[----:B-1----:R1:W2:Y:S02]  /*27b0*/  SYNCS.PHASECHK.TRANS64.TRYWAIT P0, [R0+URZ], R2 ;  /* 0x00000002000075a7 */ /* 0x0022a400080011ff */
[----:B--2---:R-:W-:Y:S05]  /*27c0*/  @!P0 NANOSLEEP.SYNCS 0x989680 ;  /* 0x009896800000895d */ /* 0x004fea0003900000 */
[----:B------:R-:W2:Y:S02]  /*27d0*/  @!P0 SYNCS.PHASECHK.TRANS64 P0, [R0+URZ], R2 ;  /* 0x00000002000085a7 */ /* 0x000ea400080010ff */
[----:B--2---:R-:W-:Y:S05]  /*27e0*/  @P0 EXIT ;  /* 0x000000000000094d */ /* 0x004fea0003800000 */
[----:B------:R-:W-:Y:S05]  /*27f0*/  BRA `(.L_x_45) ;  /* 0xfffffffc00ec7947 */ /* 0x000fea000383ffff */
.L_x_22:
[----:B------:R-:W-:-:S04]  /*2800*/  UISETP.NE.AND UP0, UPT, UR48, URZ, UPT ;  /* 0x000000ff3000728c */ /* 0x000fc8000bf05270 */
[----:B------:R-:W-:-:S09]  /*2810*/  UISETP.NE.OR UP0, UPT, UR22, 0x1, UP0 ;  /* 0x000000011600788c */ /* 0x000fd20008705670 */
[----:B------:R-:W-:Y:S05]  /*2820*/  BRA.U UP0, `(.L_x_46) ;  /* 0x0000000500487547 */ /* 0x000fea000b800000 */
[----:B------:R-:W-:Y:S01]  /*2830*/  ISETP.GE.U32.AND P2, PT, R0, 0x2, PT ;  /* 0x000000020000780c */ /* 0x000fe20003f46070 */
[----:B------:R-:W-:Y:S01]  /*2840*/  IMAD.MOV.U32 R12, RZ, RZ, 0x1 ;  /* 0x00000001ff0c7424 */ /* 0x000fe200078e00ff */
[----:B------:R-:W-:Y:S02]  /*2850*/  CS2R R10, SRZ ;  /* 0x00000000000a7805 */ /* 0x000fe4000001ff00 */
[----:B------:R-:W-:Y:S01]  /*2860*/  CS2R R8, SRZ ;  /* 0x0000000000087805 */ /* 0x000fe2000001ff00 */
[----:B------:R-:W-:Y:S01]  /*2870*/  UMOV UR6, 0x400 ;  /* 0x0000040000067882 */ /* 0x000fe20000000000 */
[----:B------:R-:W-:Y:S01]  /*2880*/  UMOV UR5, URZ ;  /* 0x000000ff00057c82 */ /* 0x000fe20008000000 */
[----:B------:R-:W-:-:S12]  /*2890*/  ULEA UR6, UR48, UR6, 0x18 ;  /* 0x0000000630067291 */ /* 0x000fd8000f8ec0ff */
.L_x_50:
[----:B------:R-:W-:Y:S02]  /*28a0*/  LEA R2, R8, UR6, 0x3 ;  /* 0x0000000608027c11 */ /* 0x000fe4000f8e18ff */
[----:B------:R-:W-:-:S03]  /*28b0*/  SHF.L.U32 R4, R9, 0x1f, RZ ;  /* 0x0000001f09047819 */ /* 0x000fc600000006ff */
[----:B------:R-:W-:Y:S01]  /*28c0*/  VIADD R5, R2, 0xc0 ;  /* 0x000000c002057836 */ /* 0x000fe20000000000 */
[----:B------:R-:W1:Y:S02]  /*28d0*/  SYNCS.PHASECHK.TRANS64.TRYWAIT P0, [R2+URZ+0xb0], R4 ;  /* 0x0000b004020075a7 */ /* 0x000e6400080011ff */
[----:B-1----:R-:W-:Y:S05]  /*28e0*/  @!P0 BRA `(.L_x_47) ;  /* 0x0000003c00d88947 */ /* 0x002fea0003800000 */
.L_x_109:
[----:B------:R-:W-:Y:S01]  /*28f0*/  ULEA UR4, UR5, UR6, 0x3 ;  /* 0x0000000605047291 */ /* 0x000fe2000f8e18ff */
[----:B-1----:R-:W-:Y:S01]  /*2900*/  PRMT R2, RZ, 0x654, R5 ;  /* 0x00000654ff027816 */ /* 0x002fe20000000005 */
[----:B------:R-:W-:Y:S01]  /*2910*/  @!P2 IMAD.MOV.U32 R4, RZ, RZ, 0x10 ;  /* 0x00000010ff04a424 */ /* 0x000fe200078e00ff */
[----:B------:R-:W-:Y:S01]  /*2920*/  SHF.L.U32 R5, R12, 0x1f, RZ ;  /* 0x0000001f0c057819 */ /* 0x000fe200000006ff */
[----:B------:R-:W-:Y:S01]  /*2930*/  UIADD3 UR7, UPT, UPT, UR4, 0x50, URZ ;  /* 0x0000005004077890 */ /* 0x000fe2000fffe0ff */
[----:B------:R1:W-:Y:S05]  /*2940*/  SYNCS.ARRIVE.TRANS64.RED.A1T0 RZ, [R2+URZ], RZ ;  /* 0x000000ff02ff79a7 */ /* 0x0003ea00081004ff */
[----:B------:R-:W-:Y:S01]  /*2950*/  IMAD.U32 R6, RZ, RZ, UR7 ;  /* 0x00000007ff067e24 */ /* 0x000fe2000f8e00ff */
[----:B------:R-:W2:Y:S04]  /*2960*/  SYNCS.PHASECHK.TRANS64.TRYWAIT P0, [UR4+0x60], R5 ;  /* 0x00006005ff0075a7 */ /* 0x000ea80008001104 */
[----:B------:R-:W-:Y:S01]  /*2970*/  PRMT R6, R0, 0x654, R6 ;  /* 0x0000065400067816 */ /* 0x000fe20000000006 */
[----:B-12---:R-:W-:Y:S06]  /*2980*/  @!P0 BRA `(.L_x_48) ;  /* 0x0000003c00c48947 */ /* 0x006fec0003800000 */
.L_x_111:
[----:B------:R-:W-:Y:S01]  /*2990*/  ULEA UR8, UR5, UR6, 0x4 ;  /* 0x0000000605087291 */ /* 0x000fe2000f8e20ff */
[----:B------:R-:W-:Y:S01]  /*29a0*/  SEL R3, R6, R3, !P2 ;  /* 0x0000000306037207 */ /* 0x000fe20005000000 */
[----:B------:R-:W-:Y:S01]  /*29b0*/  UIADD3 UR9, UPT, UPT, UR4, 0x50, URZ ;  /* 0x0000005004097890 */ /* 0x000fe2000fffe0ff */
[----:B-1----:R-:W-:Y:S01]  /*29c0*/  LEA R2, R11, UR6, 0x3 ;  /* 0x000000060b027c11 */ /* 0x002fe2000f8e18ff */
[----:B------:R-:W-:Y:S01]  /*29d0*/  UIADD3 UR8, UPT, UPT, UR8, 0xe0, URZ ;  /* 0x000000e008087890 */ /* 0x000fe2000fffe0ff */
[----:B------:R1:W-:Y:S01]  /*29e0*/  @!P2 SYNCS.ARRIVE.TRANS64.RED RZ, [R3+URZ], R4 ;  /* 0x0000000403ffa9a7 */ /* 0x0003e200080004ff */
[----:B------:R-:W-:Y:S01]  /*29f0*/  UIADD3 UR4, UPT, UPT, UR5, 0x1, URZ ;  /* 0x0000000105047890 */ /* 0x000fe2000fffe0ff */
[----:B------:R-:W-:-:S03]  /*2a00*/  VIADD R8, R8, 0x1 ;  /* 0x0000000108087836 */ /* 0x000fc60000000000 */
[----:B------:R-:W-:Y:S02]  /*2a10*/  UISETP.NE.AND UP0, UPT, UR4, 0x2, UPT ;  /* 0x000000020400788c */ /* 0x000fe4000bf05270 */
[----:B------:R-:W-:Y:S01]  /*2a20*/  ISETP.NE.AND P0, PT, R8, 0x2, PT ;  /* 0x000000020800780c */ /* 0x000fe20003f05270 */
[----:B------:R-:W-:Y:S06]  /*2a30*/  UGETNEXTWORKID.BROADCAST [UR8], [UR9] ;  /* 0x00000000080073ca */ /* 0x000fec0008000100 */
[----:B------:R-:W-:Y:S02]  /*2a40*/  USEL UR7, URZ, 0x1, UP0 ;  /* 0x00000001ff077887 */ /* 0x000fe40008000000 */
[----:B------:R-:W-:-:S04]  /*2a50*/  USEL UR5, UR4, URZ, UP0 ;  /* 0x000000ff04057287 */ /* 0x000fc80008000000 */
[----:B------:R-:W-:Y:S02]  /*2a60*/  LOP3.LUT R12, R12, UR7, RZ, 0x3c, !PT ;  /* 0x000000070c0c7c12 */ /* 0x000fe4000f8e3cff */
[----:B-1----:R-:W-:-:S04]  /*2a70*/  SHF.L.U32 R4, R10, 0x1f, RZ ;  /* 0x0000001f0a047819 */ /* 0x002fc800000006ff */
[----:B------:R-:W1:Y:S02]  /*2a80*/  SYNCS.PHASECHK.TRANS64.TRYWAIT P1, [R2+URZ+0x50], R4 ;  /* 0x00005004020075a7 */ /* 0x000e6400080211ff */
[----:B-1----:R-:W-:Y:S05]  /*2a90*/  @!P1 BRA `(.L_x_49) ;  /* 0x0000003c00989947 */ /* 0x002fea0003800000 */
.L_x_112:
[C---:B-1----:R-:W-:Y:S01]  /*2aa0*/  LEA R4, R11.reuse, UR6, 0x4 ;  /* 0x000000060b047c11 */ /* 0x042fe2000f8e20ff */
[----:B------:R-:W-:Y:S01]  /*2ab0*/  VIADD R2, R2, 0x60 ;  /* 0x0000006002027836 */ /* 0x000fe20000000000 */
[----:B------:R-:W-:Y:S01]  /*2ac0*/  SEL R8, R8, RZ, P0 ;  /* 0x000000ff08087207 */ /* 0x000fe20000000000 */
[----:B------:R-:W-:-:S03]  /*2ad0*/  VIADD R11, R11, 0x1 ;  /* 0x000000010b0b7836 */ /* 0x000fc60000000000 */
[----:B------:R-:W1:Y:S01]  /*2ae0*/  LDS.128 R4, [R4+0xe0] ;  /* 0x0000e00004047984 */ /* 0x000e620000000c00 */
[----:B------:R-:W-:Y:S02]  /*2af0*/  PRMT R2, RZ, 0x654, R2 ;  /* 0x00000654ff027816 */ /* 0x000fe40000000002 */
[C---:B------:R-:W-:Y:S01]  /*2b00*/  ISETP.NE.AND P1, PT, R11.reuse, 0x2, PT ;  /* 0x000000020b00780c */ /* 0x040fe20003f25270 */
[----:B------:R-:W-:Y:S01]  /*2b10*/  @!PT LDS RZ, [RZ] ;  /* 0x00000000fffff984 */ /* 0x000fe20000000800 */
[----:B------:R-:W-:Y:S01]  /*2b20*/  @!PT LDS RZ, [RZ] ;  /* 0x00000000fffff984 */ /* 0x000fe20000000800 */
[----:B------:R-:W-:Y:S01]  /*2b30*/  @!PT LDS RZ, [RZ] ;  /* 0x00000000fffff984 */ /* 0x000fe20000000800 */
[----:B------:R-:W-:Y:S01]  /*2b40*/  @!PT LDS RZ, [RZ] ;  /* 0x00000000fffff984 */ /* 0x000fe20000000800 */
[----:B------:R2:W-:Y:S06]  /*2b50*/  MEMBAR.ALL.CTA ;  /* 0x0000000000007992 */ /* 0x0005ec0000008000 */
[----:B--2---:R-:W2:Y:S01]  /*2b60*/  FENCE.VIEW.ASYNC.S ;  /* 0x00000000000073c6 */ /* 0x004ea20000000000 */
[----:B------:R-:W-:Y:S01]  /*2b70*/  SEL R11, R11, RZ, P1 ;  /* 0x000000ff0b0b7207 */ /* 0x000fe20000800000 */
[----:B--2---:R2:W-:Y:S01]  /*2b80*/  SYNCS.ARRIVE.TRANS64.RED.A1T0 RZ, [R2+URZ], RZ ;  /* 0x000000ff02ff79a7 */ /* 0x0045e200081004ff */
[----:B-1----:R-:W-:-:S02]  /*2b90*/  LOP3.LUT P3, RZ, R6, 0x1, RZ, 0xc0, !PT ;  /* 0x0000000106ff7812 */ /* 0x002fc4000786c0ff */
[----:B------:R-:W-:-:S04]  /*2ba0*/  SEL R4, RZ, 0x1, P1 ;  /* 0x00000001ff047807 */ /* 0x000fc80000800000 */
[----:B------:R-:W-:Y:S02]  /*2bb0*/  LOP3.LUT R10, R10, R4, RZ, 0x3c, !PT ;  /* 0x000000040a0a7212 */ /* 0x000fe400078e3cff */
[----:B--2---:R-:W-:-:S04]  /*2bc0*/  SEL R2, RZ, 0x1, P0 ;  /* 0x00000001ff027807 */ /* 0x004fc80000000000 */
[----:B------:R-:W-:Y:S01]  /*2bd0*/  LOP3.LUT R9, R9, R2, RZ, 0x3c, !PT ;  /* 0x0000000209097212 */ /* 0x000fe200078e3cff */
[----:B------:R-:W-:Y:S06]  /*2be0*/  @P3 BRA `(.L_x_50) ;  /* 0xfffffffc002c3947 */ /* 0x000fec000383ffff */
[----:B------:R-:W-:Y:S01]  /*2bf0*/  ULEA UR4, UR5, UR6, 0x3 ;  /* 0x0000000605047291 */ /* 0x000fe2000f8e18ff */
[----:B------:R-:W-:-:S08]  /*2c00*/  SHF.L.U32 R2, R12, 0x1f, RZ ;  /* 0x0000001f0c027819 */ /* 0x000fd000000006ff */
[----:B------:R-:W1:Y:S02]  /*2c10*/  SYNCS.PHASECHK.TRANS64 P0, [UR4+0x60], R2 ;  /* 0x00006002ff0075a7 */ /* 0x000e640008001004 */
[----:B-1----:R-:W-:Y:S05]  /*2c20*/  @P0 BRA `(.L_x_51) ;  /* 0x0000000000080947 */ /* 0x002fea0003800000 */
[----:B------:R-:W1:Y:S02]  /*2c30*/  SYNCS.PHASECHK.TRANS64.TRYWAIT P0, [UR4+0x60], R2 ;  /* 0x00006002ff0075a7 */ /* 0x000e640008001104 */
[----:B-1----:R-:W-:Y:S05]  /*2c40*/  @!P0 BRA `(.L_x_52) ;  /* 0x0000003c00408947 */ /* 0x002fea0003800000 */
.L_x_51:
[----:B------:R-:W-:-:S04]  /*2c50*/  UIADD3 UR7, UPT, UPT, UR5, 0x1, URZ ;  /* 0x0000000105077890 */ /* 0x000fc8000fffe0ff */
[----:B------:R-:W-:-:S04]  /*2c60*/  UISETP.NE.AND UP0, UPT, UR7, 0x2, UPT ;  /* 0x000000020700788c */ /* 0x000fc8000bf05270 */
[----:B------:R-:W-:Y:S02]  /*2c70*/  USEL UR8, URZ, 0x1, UP0 ;  /* 0x00000001ff087887 */ /* 0x000fe40008000000 */
[----:B------:R-:W-:-:S04]  /*2c80*/  USEL UR7, UR7, URZ, UP0 ;  /* 0x000000ff07077287 */ /* 0x000fc80008000000 */
[----:B------:R-:W-:Y:S01]  /*2c90*/  ULEA UR7, UR7, UR6, 0x3 ;  /* 0x0000000607077291 */ /* 0x000fe2000f8e18ff */
[----:B-1----:R-:W-:-:S04]  /*2ca0*/  LOP3.LUT R2, R12, UR8, RZ, 0x3c, !PT ;  /* 0x000000080c027c12 */ /* 0x002fc8000f8e3cff */
[----:B------:R-:W-:-:S04]  /*2cb0*/  SHF.L.U32 R0, R2, 0x1f, RZ ;  /* 0x0000001f02007819 */ /* 0x000fc800000006ff */
[----:B------:R-:W1:Y:S02]  /*2cc0*/  SYNCS.PHASECHK.TRANS64 P0, [UR7+0x60], R0 ;  /* 0x00006000ff0075a7 */ /* 0x000e640008001007 */
[----:B-1----:R-:W-:Y:S05]  /*2cd0*/  @P0 EXIT ;  /* 0x000000000000094d */ /* 0x002fea0003800000 */
[----:B------:R-:W-:Y:S02]  /*2ce0*/  SHF.L.U32 R2, R2, 0x1f, RZ ;  /* 0x0000001f02027819 */ /* 0x000fe400000006ff */
[----:B------:R-:W-:-:S07]  /*2cf0*/  MOV R0, UR7 ;  /* 0x0000000700007c02 */ /* 0x000fce0008000f00 */
.L_x_53:
[----:B-1----:R1:W2:Y:S02]  /*2d00*/  SYNCS.PHASECHK.TRANS64.TRYWAIT P0, [R0+URZ+0x60], R2 ;  /* 0x00006002000075a7 */ /* 0x0022a400080011ff */
[----:B--2---:R-:W-:Y:S05]  /*2d10*/  @!P0 NANOSLEEP.SYNCS 0x989680 ;  /* 0x009896800000895d */ /* 0x004fea0003900000 */
[----:B------:R-:W2:Y:S02]  /*2d20*/  @!P0 SYNCS.PHASECHK.TRANS64 P0, [R0+URZ+0x60], R2 ;  /* 0x00006002000085a7 */ /* 0x000ea400080010ff */
[----:B--2---:R-:W-:Y:S05]  /*2d30*/  @P0 EXIT ;  /* 0x000000000000094d */ /* 0x004fea0003800000 */
[----:B------:R-:W-:Y:S05]  /*2d40*/  BRA `(.L_x_53) ;  /* 0xfffffffc00ec7947 */ /* 0x000fea000383ffff */
.L_x_46:
[----:B------:R-:W-:Y:S05]  /*2d50*/  BRA.U UP4, `(.L_x_54) ;  /* 0x0000000d049c7547 */ /* 0x000fea000b800000 */
[----:B------:R-:W-:Y:S01]  /*2d60*/  UMOV UR4, 0x40 ;  /* 0x0000004000047882 */ /* 0x000fe20000000000 */
[----:B------:R-:W-:Y:S01]  /*2d70*/  NOP ;  /* 0x0000000000007918 */ /* 0x000fe20000000000 */
[----:B------:R-:W-:Y:S01]  /*2d80*/  ULEA UR5, UR48, UR4, 0x18 ;  /* 0x0000000430057291 */ /* 0x000fe2000f8ec0ff */
[----:B------:R-:W-:Y:S02]  /*2d90*/  UMOV UR6, 0x400 ;  /* 0x0000040000067882 */ /* 0x000fe40000000000 */
[----:B------:R-:W-:-:S06]  /*2da0*/  ULEA UR6, UR48, UR6, 0x18 ;  /* 0x0000000630067291 */ /* 0x000fcc000f8ec0ff */
[----:B------:R-:W1:Y:S02]  /*2db0*/  LDS.U8 R0, [UR5+0x1c] ;  /* 0x00001c05ff007984 */ /* 0x000e640008000000 */
[----:B-1----:R-:W-:-:S13]  /*2dc0*/  ISETP.NE.AND P0, PT, R0, RZ, PT ;  /* 0x000000ff0000720c */ /* 0x002fda0003f05270 */
[----:B------:R-:W-:Y:S05]  /*2dd0*/  @P0 BRA `(.L_x_55) ;  /* 0x0000000000580947 */ /* 0x000fea0003800000 */
[----:B------:R-:W-:-:S13]  /*2de0*/  ELECT P0, URZ, PT ;  /* 0x0000000000ff782f */ /* 0x000fda0003800000 */
[----:B------:R-:W-:Y:S05]  /*2df0*/  @!P0 BRA `(.L_x_56) ;  /* 0x0000000000608947 */ /* 0x000fea0003800000 */
[----:B------:R-:W-:Y:S01]  /*2e00*/  UMOV UR4, 0x10 ;  /* 0x0000001000047882 */ /* 0x000fe20000000000 */
[----:B------:R-:W-:Y:S01]  /*2e10*/  HFMA2 R0, -RZ, RZ, 0, 5.9604644775390625e-08 ;  /* 0x00000001ff007431 */ /* 0x000fe200000001ff */
[----:B------:R-:W-:-:S03]  /*2e20*/  MOV R3, 0xffff ;  /* 0x0000ffff00037802 */ /* 0x000fc60000000f00 */
[----:B------:R-:W-:Y:S04]  /*2e30*/  DEPBAR.LE SB1, 0x36 ;  /* 0x00009d800000791a */ /* 0x000fe80000000000 */
[----:B------:R-:W1:Y:S02]  /*2e40*/  UTCATOMSWS.FIND_AND_SET.ALIGN UP0, UR4, UR4 ;  /* 0x00000004000475e3 */ /* 0x000e640008000800 */
[----:B-1----:R-:W-:Y:S01]  /*2e50*/  MOV R4, UR4 ;  /* 0x0000000400047c02 */ /* 0x002fe20008000f00 */
[----:B------:R-:W-:Y:S06]  /*2e60*/  BRA.U UP0, `(.L_x_57) ;  /* 0x0000000100187547 */ /* 0x000fec000b800000 */
.L_x_58:
[----:B------:R-:W-:Y:S05]  /*2e70*/  NANOSLEEP 0x64 ;  /* 0x000000640000795d */ /* 0x000fea0003800000 */
[----:B------:R-:W-:-:S05]  /*2e80*/  UMOV UR4, 0x10 ;  /* 0x0000001000047882 */ /* 0x000fca0000000000 */
[----:B------:R-:W-:Y:S04]  /*2e90*/  DEPBAR.LE SB1, 0x36 ;  /* 0x00009d800000791a */ /* 0x000fe80000000000 */
[----:B------:R-:W1:Y:S02]  /*2ea0*/  UTCATOMSWS.FIND_AND_SET.ALIGN UP0, UR4, UR4 ;  /* 0x00000004000475e3 */ /* 0x000e640008000800 */
[----:B-1----:R-:W-:Y:S01]  /*2eb0*/  MOV R4, UR4 ;  /* 0x0000000400047c02 */ /* 0x002fe20008000f00 */
[----:B------:R-:W-:Y:S05]  /*2ec0*/  BRA.U !UP0, `(.L_x_58) ;  /* 0xfffffffd08e87547 */ /* 0x000fea000b83ffff */
.L_x_57:
[-C--:B------:R-:W-:Y:S02]  /*2ed0*/  SHF.L.U32 R3, R3, R4.reuse, RZ ;  /* 0x0000000403037219 */ /* 0x080fe400000006ff */
[----:B------:R-:W-:Y:S01]  /*2ee0*/  SHF.L.U32 R0, R0, R4, RZ ;  /* 0x0000000400007219 */ /* 0x000fe200000006ff */
[----:B------:R-:W-:Y:S02]  /*2ef0*/  IMAD.SHL.U32 R4, R4, 0x20, RZ ;  /* 0x0000002004047824 */ /* 0x000fe400078e00ff */
[----:B------:R1:W-:Y:S04]  /*2f00*/  ATOMS.OR RZ, [UR5+0x14], R3 ;  /* 0x00001403ffff798c */ /* 0x0003e8000b000005 */
[----:B------:R1:W-:Y:S04]  /*2f10*/  ATOMS.OR RZ, [UR5+0x18], R0 ;  /* 0x00001800ffff798c */ /* 0x0003e8000b000005 */
[----:B------:R1:W-:Y:S01]  /*2f20*/  STS [UR6+0x100], R4 ;  /* 0x00010004ff007988 */ /* 0x0003e20008000806 */
[----:B------:R-:W-:Y:S05]  /*2f30*/  BRA `(.L_x_56) ;  /* 0x0000000000107947 */ /* 0x000fea0003800000 */
.L_x_55:
[----:B------:R-:W-:Y:S02]  /*2f40*/  MOV R0, 0xffffffff ;  /* 0xffffffff00007802 */ /* 0x000fe40000000f00 */
[----:B------:R-:W-:-:S03]  /*2f50*/  MOV R4, 0x2f80 ;  /* 0x00002f8000047802 */ /* 0x000fc60000000f00 */
[----:B------:R1:W-:Y:S04]  /*2f60*/  STS [UR6+0x100], R0 ;  /* 0x00010000ff007988 */ /* 0x0003e80008000806 */
[----:B-1---5:R-:W-:Y:S05]  /*2f70*/  CALL.REL.NOINC `($__internal_1_$__cuda_sm10x_tcgen05_guardrail_trap_phase_invalid_during_alloc) ;  /* 0x0000003c00c07944 */ /* 0x022fea0003c00000 */
.L_x_56:
[----:B------:R-:W-:Y:S05]  /*2f80*/  WARPSYNC.ALL ;  /* 0x0000000000007948 */ /* 0x000fea0003800000 */
[----:B------:R-:W2:Y:S01]  /*2f90*/  S2UR UR4, SR_CgaCtaId ;  /* 0x00000000000479c3 */ /* 0x000ea20000008800 */
[----:B------:R-:W-:Y:S01]  /*2fa0*/  UMOV UR17, 0x400 ;  /* 0x0000040000117882 */ /* 0x000fe20000000000 */
[----:B------:R-:W-:-:S06]  /*2fb0*/  NOP ;  /* 0x0000000000007918 */ /* 0x000fcc0000000000 */
[----:B------:R-:W-:Y:S06]  /*2fc0*/  BAR.ARV 0x6, 0xa0 ;  /* 0x0182800000007b1d */ /* 0x000fec0000002000 */
[----:B------:R-:W3:Y:S01]  /*2fd0*/  LDCU UR5, c[0x0][0x38c] ;  /* 0x00007180ff0577ac */ /* 0x000ee20008000800 */
[----:B------:R-:W-:Y:S01]  /*2fe0*/  LOP3.LUT R2, R2, 0xffff, RZ, 0xc0, !PT ;  /* 0x0000ffff02027812 */ /* 0x000fe200078ec0ff */
[----:B------:R-:W-:Y:S01]  /*2ff0*/  IMAD.MOV.U32 R11, RZ, RZ, 0x1 ;  /* 0x00000001ff0b7424 */ /* 0x000fe200078e00ff */
[----:B------:R-:W-:Y:S01]  /*3000*/  CS2R R8, SRZ ;  /* 0x0000000000087805 */ /* 0x000fe2000001ff00 */
[----:B------:R-:W4:Y:S01]  /*3010*/  LDCU UR8, c[0x0][0x38c] ;  /* 0x00007180ff0877ac */ /* 0x000f220008000800 */
[----:B------:R-:W-:Y:S01]  /*3020*/  R2UR UR19, R2 ;  /* 0x00000000021372ca */ /* 0x000fe200000e0000 */
[----:B------:R-:W-:Y:S01]  /*3030*/  IMAD.MOV.U32 R10, RZ, RZ, RZ ;  /* 0x000000ffff0a7224 */ /* 0x000fe200078e00ff */
[----:B------:R-:W-:Y:S01]  /*3040*/  UMOV UR22, URZ ;  /* 0x000000ff00167c82 */ /* 0x000fe20008000000 */
[----:B------:R-:W-:Y:S01]  /*3050*/  UMOV UR14, URZ ;  /* 0x000000ff000e7c82 */ /* 0x000fe20008000000 */
[----:B--2---:R-:W-:Y:S01]  /*3060*/  ULEA UR17, UR4, UR17, 0x18 ;  /* 0x0000001104117291 */ /* 0x004fe2000f8ec0ff */
[----:B------:R-:W-:Y:S01]  /*3070*/  UMOV UR26, 0x0 ;  /* 0x00000000001a7882 */ /* 0x000fe20000000000 */
[----:B------:R-:W-:-:S02]  /*3080*/  UMOV UR27, 0x4100490 ;  /* 0x04100490001b7882 */ /* 0x000fc40000000000 */
[----:B------:R-:W-:Y:S02]  /*3090*/  UIADD3 UR6, UPT, UPT, UR17, 0x2400, URZ ;  /* 0x0000240011067890 */ /* 0x000fe4000fffe0ff */
[----:B------:R-:W-:Y:S02]  /*30a0*/  UIADD3 UR7, UPT, UPT, UR17, 0x5400, URZ ;  /* 0x0000540011077890 */ /* 0x000fe4000fffe0ff */
[----:B---3--:R-:W-:Y:S01]  /*30b0*/  UIADD3 UR5, UPT, UPT, UR5, 0x3f, URZ ;  /* 0x0000003f05057890 */ /* 0x008fe2000fffe0ff */
[----:B-1----:R-:W1:Y:S01]  /*30c0*/  LDS R0, [UR17+0x100] ;  /* 0x00010011ff007984 */ /* 0x002e620008000800 */
[----:B------:R-:W-:Y:S02]  /*30d0*/  USHF.R.U32.HI UR6, URZ, 0x4, UR6 ;  /* 0x00000004ff067899 */ /* 0x000fe40008011606 */
[----:B------:R-:W-:Y:S02]  /*30e0*/  USHF.R.S32.HI UR4, URZ, 0x1f, UR5 ;  /* 0x0000001fff047899 */ /* 0x000fe40008011405 */
[----:B------:R-:W-:-:S02]  /*30f0*/  ULOP3.LUT UR6, UR6, 0x3fff, URZ, 0xc0, !UPT ;  /* 0x00003fff06067892 */ /* 0x000fc4000f8ec0ff */
[----:B------:R-:W-:Y:S02]  /*3100*/  ULEA.HI UR4, UR4, UR5, URZ, 0x6 ;  /* 0x0000000504047291 */ /* 0x000fe4000f8f30ff */
[----:B------:R-:W-:Y:S02]  /*3110*/  USHF.R.U32.HI UR5, URZ, 0x4, UR7 ;  /* 0x00000004ff057899 */ /* 0x000fe40008011607 */
[----:B------:R-:W-:Y:S02]  /*3120*/  USHF.R.S32.HI UR28, URZ, 0x6, UR4 ;  /* 0x00000006ff1c7899 */ /* 0x000fe40008011404 */
[----:B------:R-:W-:Y:S02]  /*3130*/  ULOP3.LUT UR5, UR5, 0x3fff, URZ, 0xc0, !UPT ;  /* 0x00003fff05057892 */ /* 0x000fe4000f8ec0ff */
[----:B------:R-:W-:Y:S02]  /*3140*/  UISETP.LT.AND UP0, UPT, UR28, 0x1, UPT ;  /* 0x000000011c00788c */ /* 0x000fe4000bf01270 */
[----:B------:R-:W-:-:S02]  /*3150*/  ULOP3.LUT UR20, UR6, 0x10000, URZ, 0xfc, !UPT ;  /* 0x0001000006147892 */ /* 0x000fc4000f8efcff */
[----:B------:R-:W-:Y:S02]  /*3160*/  USEL UR29, UR28, 0x1, !UP0 ;  /* 0x000000011c1d7887 */ /* 0x000fe4000c000000 */
[----:B------:R-:W-:Y:S02]  /*3170*/  ULOP3.LUT UR21, UR5, 0x10000, URZ, 0xfc, !UPT ;  /* 0x0001000005157892 */ /* 0x000fe4000f8efcff */
[----:B------:R-:W-:Y:S02]  /*3180*/  UIADD3 UR29, UPT, UPT, -UR29, URZ, URZ ;  /* 0x000000ff1d1d7290 */ /* 0x000fe4000fffe1ff */
[----:B----4-:R-:W-:Y:S01]  /*3190*/  UISETP.GE.AND UP4, UPT, UR8, 0x1, UPT ;  /* 0x000000010800788c */ /* 0x010fe2000bf86270 */
[----:B------:R-:W-:Y:S01]  /*31a0*/  UMOV UR24, 0x0 ;  /* 0x0000000000187882 */ /* 0x000fe20000000000 */
[----:B------:R-:W-:Y:S01]  /*31b0*/  UMOV UR25, 0x4100490 ;  /* 0x0410049000197882 */ /* 0x000fe20000000000 */
[----:B-1----:R-:W-:-:S15]  /*31c0*/  R2UR UR30, R0 ;  /* 0x00000000001e72ca */ /* 0x002fde00000e0000 */
.L_x_65:
[----:B------:R-:W-:Y:S02]  /*31d0*/  LEA R0, R10, UR17, 0x3 ;  /* 0x000000110a007c11 */ /* 0x000fe4000f8e18ff */
[----:B------:R-:W-:Y:S02]  /*31e0*/  SHF.L.U32 R2, R9, 0x1f, RZ ;  /* 0x0000001f09027819 */ /* 0x000fe400000006ff */
[----:B------:R-:W-:Y:S01]  /*31f0*/  PLOP3.LUT P0, PT, PT, PT, UP4, 0x80, 0x8 ;  /* 0x000000000008781c */ /* 0x000fe20003f0f048 */
[----:B------:R-:W-:Y:S01]  /*3200*/  VIADD R3, R0, 0x60 ;  /* 0x0000006000037836 */ /* 0x000fe20000000000 */
[----:B-1----:R-:W1:Y:S02]  /*3210*/  SYNCS.PHASECHK.TRANS64.TRYWAIT P1, [R0+URZ+0x50], R2 ;  /* 0x00005002000075a7 */ /* 0x002e6400080211ff */
[----:B-1-3--:R-:W-:Y:S09]  /*3220*/  @!P1 BRA `(.L_x_59) ;  /* 0x0000003400e09947 */ /* 0x00aff20003800000 */
.L_x_114:
[----:B------:R-:W-:Y:S01]  /*3230*/  LEA R4, R10, UR17, 0x4 ;  /* 0x000000110a047c11 */ /* 0x000fe2000f8e20ff */
[----:B------:R-:W-:Y:S01]  /*3240*/  @UP4 ULEA UR4, UR14, UR17, 0x3 ;  /* 0x000000110e044291 */ /* 0x000fe2000f8e18ff */
[----:B------:R-:W-:Y:S01]  /*3250*/  PLOP3.LUT P2, PT, PT, PT, PT, 0x80, 0x8 ;  /* 0x000000000008781c */ /* 0x000fe20003f4f070 */
[----:B------:R-:W-:Y:S01]  /*3260*/  ULEA UR23, UR22, UR17, 0x3 ;  /* 0x0000001116177291 */ /* 0x000fe2000f8e18ff */
[----:B------:R-:W-:Y:S02]  /*3270*/  PRMT R3, RZ, 0x654, R3 ;  /* 0x00000654ff037816 */ /* 0x000fe40000000003 */
[----:B------:R-:W2:Y:S01]  /*3280*/  LDS.128 R4, [R4+0xe0] ;  /* 0x0000e00004047984 */ /* 0x000ea20000000c00 */
[----:B-1----:R-:W-:Y:S02]  /*3290*/  @P0 SHF.L.U32 R2, R8, 0x1f, RZ ;  /* 0x0000001f08020819 */ /* 0x002fe400000006ff */
[----:B------:R-:W-:Y:S01]  /*32a0*/  SHF.L.U32 R0, R11, 0x1f, RZ ;  /* 0x0000001f0b007819 */ /* 0x000fe200000006ff */
[----:B------:R-:W-:Y:S01]  /*32b0*/  @!PT LDS RZ, [RZ] ;  /* 0x00000000fffff984 */ /* 0x000fe20000000800 */
[----:B------:R-:W-:Y:S01]  /*32c0*/  @!PT LDS RZ, [RZ] ;  /* 0x00000000fffff984 */ /* 0x000fe20000000800 */
[----:B------:R-:W-:Y:S01]  /*32d0*/  @!PT LDS RZ, [RZ] ;  /* 0x00000000fffff984 */ /* 0x000fe20000000800 */
[----:B------:R-:W-:Y:S01]  /*32e0*/  @!PT LDS RZ, [RZ] ;  /* 0x00000000fffff984 */ /* 0x000fe20000000800 */
[----:B------:R1:W-:Y:S06]  /*32f0*/  MEMBAR.ALL.CTA ;  /* 0x0000000000007992 */ /* 0x0003ec0000008000 */
[----:B-1----:R-:W1:Y:S02]  /*3300*/  FENCE.VIEW.ASYNC.S ;  /* 0x00000000000073c6 */ /* 0x002e640000000000 */
[----:B-1----:R1:W-:Y:S01]  /*3310*/  SYNCS.ARRIVE.TRANS64.RED.A1T0 RZ, [R3+URZ], RZ ;  /* 0x000000ff03ff79a7 */ /* 0x0023e200081004ff */
[----:B------:R1:W3:Y:S01]  /*3320*/  @P0 SYNCS.PHASECHK.TRANS64.TRYWAIT P2, [UR4], R2 ;  /* 0x00000002ff0005a7 */ /* 0x0002e20008041104 */
[----:B------:R-:W-:Y:S01]  /*3330*/  ULEA.HI UR4, UR22, UR22, URZ, 0x1 ;  /* 0x0000001616047291 */ /* 0x000fe2000f8f08ff */
[----:B--2---:R-:W-:-:S03]  /*3340*/  LOP3.LUT P1, RZ, R6, 0x1, RZ, 0xc0, !PT ;  /* 0x0000000106ff7812 */ /* 0x004fc6000782c0ff */
[----:B------:R-:W-:Y:S02]  /*3350*/  USHF.L.U32 UR18, UR4, 0x5, URZ ;  /* 0x0000000504127899 */ /* 0x000fe400080006ff */
[----:B------:R-:W-:Y:S02]  /*3360*/  ULOP3.LUT UR4, UR4, 0xffe, URZ, 0xc0, !UPT ;  /* 0x00000ffe04047892 */ /* 0x000fe4000f8ec0ff */
[----:B------:R-:W-:Y:S02]  /*3370*/  ULOP3.LUT UR18, UR18, 0xffffffc0, URZ, 0xc0, !UPT ;  /* 0xffffffc012127892 */ /* 0x000fe4000f8ec0ff */
[----:B------:R-:W-:Y:S02]  /*3380*/  UIADD3 UR4, UPT, UPT, -UR4, UR22, URZ ;  /* 0x0000001604047290 */ /* 0x000fe4000fffe1ff */
[----:B------:R-:W-:Y:S01]  /*3390*/  UIADD3 UR18, UPT, UPT, UR30, UR18, URZ ;  /* 0x000000121e127290 */ /* 0x000fe2000fffe0ff */
[----:B------:R-:W2:Y:S03]  /*33a0*/  SYNCS.PHASECHK.TRANS64.TRYWAIT P0, [UR23+0x90], R0 ;  /* 0x00009000ff0075a7 */ /* 0x000ea60008001117 */
[----:B------:R-:W-:Y:S01]  /*33b0*/  ULEA UR18, UR4, UR18, 0x14 ;  /* 0x0000001204127291 */ /* 0x000fe2000f8ea0ff */
[----:B-123--:R-:W-:Y:S11]  /*33c0*/  @!P0 BRA `(.L_x_60) ;  /* 0x00000034008c8947 */ /* 0x00eff60003800000 */
.L_x_116:
[----:B------:R-:W-:Y:S01]  /*33d0*/  IADD3 R10, PT, PT, R10, 0x1, RZ ;  /* 0x000000010a0a7810 */ /* 0x000fe20007ffe0ff */
[----:B------:R-:W-:Y:S06]  /*33e0*/  BRA.U !UP4, `(.L_x_61) ;  /* 0x000000010c987547 */ /* 0x000fec000b800000 */
[----:B------:R-:W-:Y:S01]  /*33f0*/  UPLOP3.LUT UP2, UPT, UPT, UPT, UPT, 0x40, 0x4 ;  /* 0x000000000004789c */ /* 0x000fe20003f4e870 */
[----:B------:R-:W-:Y:S01]  /*3400*/  UMOV UR16, UR29 ;  /* 0x0000001d00107c82 */ /* 0x000fe20008000000 */
[----:B------:R-:W-:Y:S01]  /*3410*/  UMOV UR15, UR28 ;  /* 0x0000001c000f7c82 */ /* 0x000fe20008000000 */
[----:B------:R-:W-:-:S08]  /*3420*/  UMOV UR6, UR14 ;  /* 0x0000000e00067c82 */ /* 0x000fd00008000000 */
.L_x_64:
[----:B------:R-:W-:Y:S02]  /*3430*/  UIADD3 UR16, UPT, UPT, UR16, 0x1, URZ ;  /* 0x0000000110107890 */ /* 0x000fe4000fffe0ff */
[----:B--2---:R-:W-:Y:S02]  /*3440*/  ULEA UR5, UR6, UR17, 0x3 ;  /* 0x0000001106057291 */ /* 0x004fe4000f8e18ff */
[----:B------:R-:W-:Y:S01]  /*3450*/  UISETP.NE.AND UP3, UPT, UR16, URZ, UPT ;  /* 0x000000ff1000728c */ /* 0x000fe2000bf65270 */
[----:B---3--:R-:W-:Y:S10]  /*3460*/  @P2 BRA `(.L_x_62) ;  /* 0x00000000000c2947 */ /* 0x008ff40003800000 */
[----:B-1----:R-:W-:Y:S04]  /*3470*/  SHF.L.U32 R2, R8, 0x1f, RZ ;  /* 0x0000001f08027819 */ /* 0x002fe800000006ff */
[----:B------:R-:W1:Y:S02]  /*3480*/  SYNCS.PHASECHK.TRANS64.TRYWAIT P0, [UR5], R2 ;  /* 0x00000002ff0075a7 */ /* 0x000e640008001105 */
[----:B-1----:R-:W-:Y:S05]  /*3490*/  @!P0 BRA `(.L_x_63) ;  /* 0x0000003400708947 */ /* 0x002fea0003800000 */
.L_x_62:
[----:B------:R-:W-:Y:S01]  /*34a0*/  UISETP.NE.AND UP0, UPT, UR15, 0x1, UPT ;  /* 0x000000010f00788c */ /* 0x000fe2000bf05270 */
[----:B------:R-:W-:Y:S01]  /*34b0*/  PLOP3.LUT P2, PT, PT, PT, PT, 0x80, 0x8 ;  /* 0x000000000008781c */ /* 0x000fe20003f4f070 */
[----:B------:R-:W-:Y:S02]  /*34c0*/  UIADD3 UR4, UPT, UPT, UR6, 0x1, URZ ;  /* 0x0000000106047890 */ /* 0x000fe4000fffe0ff */
[----:B------:R-:W-:Y:S02]  /*34d0*/  ULEA UR12, UR6, UR21, 0x8 ;  /* 0x00000015060c7291 */ /* 0x000fe4000f8e40ff */
[----:B------:R-:W-:Y:S01]  /*34e0*/  UISETP.NE.AND UP1, UPT, UR4, 0x3, UPT ;  /* 0x000000030400788c */ /* 0x000fe2000bf25270 */
[----:B------:R-:W-:Y:S01]  /*34f0*/  PLOP3.LUT P0, PT, PT, PT, UP0, 0x80, 0x8 ;  /* 0x000000000008781c */ /* 0x000fe20003f0f008 */
[----:B------:R-:W-:Y:S02]  /*3500*/  UIADD3 UR10, UPT, UPT, UR12, 0x2, URZ ;  /* 0x000000020c0a7890 */ /* 0x000fe4000fffe0ff */
[----:B------:R-:W-:Y:S02]  /*3510*/  USEL UR7, URZ, 0x1, UP1 ;  /* 0x00000001ff077887 */ /* 0x000fe40008800000 */
[----:B------:R-:W-:Y:S02]  /*3520*/  USEL UR14, UR4, URZ, UP1 ;  /* 0x000000ff040e7287 */ /* 0x000fe40008800000 */
[----:B------:R-:W-:Y:S02]  /*3530*/  UIADD3 UR15, UPT, UPT, UR15, -0x1, URZ ;  /* 0xffffffff0f0f7890 */ /* 0x000fe4000fffe0ff */
[----:B------:R-:W-:Y:S01]  /*3540*/  @UP0 ULEA UR4, UR14, UR17, 0x3 ;  /* 0x000000110e040291 */ /* 0x000fe2000f8e18ff */
[----:B------:R-:W-:Y:S01]  /*3550*/  LOP3.LUT R8, R8, UR7, RZ, 0x3c, !PT ;  /* 0x0000000708087c12 */ /* 0x000fe2000f8e3cff */
[----:B------:R-:W-:Y:S01]  /*3560*/  UIADD3 UR7, UPT, UPT, UR5, 0x18, URZ ;  /* 0x0000001805077890 */ /* 0x000fe2000fffe0ff */
[----:B------:R-:W-:Y:S02]  /*3570*/  UMOV UR13, 0x80004020 ;  /* 0x80004020000d7882 */ /* 0x000fe40000000000 */
[----:B-1----:R-:W-:Y:S01]  /*3580*/  @P0 SHF.L.U32 R0, R8, 0x1f, RZ ;  /* 0x0000001f08000819 */ /* 0x002fe200000006ff */
[----:B------:R-:W-:Y:S01]  /*3590*/  UMOV UR5, 0x80004020 ;  /* 0x8000402000057882 */ /* 0x000fe20000000000 */
[----:B------:R-:W-:Y:S01]  /*35a0*/  UMOV UR11, 0x80004020 ;  /* 0x80004020000b7882 */ /* 0x000fe20000000000 */
[----:B------:R-:W-:Y:S01]  /*35b0*/  UMOV UR9, 0x80004020 ;  /* 0x8000402000097882 */ /* 0x000fe20000000000 */
[----:B------:R2:W3:Y:S01]  /*35c0*/  @P0 SYNCS.PHASECHK.TRANS64.TRYWAIT P2, [UR4], R0 ;  /* 0x00000000ff0005a7 */ /* 0x0004e20008041104 */
[----:B------:R-:W-:Y:S03]  /*35d0*/  ULEA UR4, UR6, UR20, 0x8 ;  /* 0x0000001406047291 */ /* 0x000fe6000f8e40ff */
[----:B------:R-:W-:Y:S01]  /*35e0*/  UMOV UR6, UR14 ;  /* 0x0000000e00067c82 */ /* 0x000fe20008000000 */
[----:B------:R-:W-:Y:S05]  /*35f0*/  UIADD3 UR8, UPT, UPT, UR4, 0x2, URZ ;  /* 0x0000000204087890 */ /* 0x000fea000fffe0ff */
[----:B------:R2:W-:Y:S01]  /*3600*/  UTCQMMA gdesc[UR4], gdesc[UR12], tmem[UR18], tmem[UR26], idesc[UR27], UP2 ;  /* 0x00ff1a0c040075ea */ /* 0x0005e20009000312 */
[----:B------:R-:W-:Y:S03]  /*3610*/  UPLOP3.LUT UP2, UPT, UPT, UPT, UPT, 0x80, 0x8 ;  /* 0x000000000008789c */ /* 0x000fe60003f4f070 */
[----:B------:R2:W-:Y:S01]  /*3620*/  UTCQMMA gdesc[UR8], gdesc[UR10], tmem[UR18], tmem[UR24], idesc[UR25], UPT ;  /* 0x00ff180a080075ea */ /* 0x0005e2000b800312 */
[----:B------:R2:W-:Y:S01]  /*3630*/  UTCBAR.MULTICAST [UR7], URZ, UR19 ;  /* 0x000000ff070073e9 */ /* 0x0005e20008000813 */
[----:B------:R-:W-:Y:S06]  /*3640*/  BRA.U UP3, `(.L_x_64) ;  /* 0xfffffffd03787547 */ /* 0x000fec000b83ffff */
.L_x_61:
[----:B--2---:R-:W-:Y:S01]  /*3650*/  UIADD3 UR4, UPT, UPT, UR22, 0x1, URZ ;  /* 0x0000000116047890 */ /* 0x004fe2000fffe0ff */
[C---:B------:R-:W-:Y:S01]  /*3660*/  ISETP.NE.AND P0, PT, R10.reuse, 0x2, PT ;  /* 0x000000020a00780c */ /* 0x040fe20003f05270 */
[----:B------:R-:W-:Y:S02]  /*3670*/  UIADD3 UR5, UPT, UPT, UR23, 0x70, URZ ;  /* 0x0000007017057890 */ /* 0x000fe4000fffe0ff */
[----:B------:R-:W-:Y:S01]  /*3680*/  UISETP.NE.AND UP0, UPT, UR4, 0x4, UPT ;  /* 0x000000040400788c */ /* 0x000fe2000bf05270 */
[----:B-1----:R-:W-:Y:S02]  /*3690*/  SEL R0, RZ, 0x1, P0 ;  /* 0x00000001ff007807 */ /* 0x002fe40000000000 */
[----:B------:R-:W-:Y:S01]  /*36a0*/  SEL R10, R10, RZ, P0 ;  /* 0x000000ff0a0a7207 */ /* 0x000fe20000000000 */
[----:B------:R-:W-:Y:S01]  /*36b0*/  USEL UR6, URZ, 0x1, UP0 ;  /* 0x00000001ff067887 */ /* 0x000fe20008000000 */
[----:B------:R-:W-:Y:S01]  /*36c0*/  LOP3.LUT R9, R9, R0, RZ, 0x3c, !PT ;  /* 0x0000000009097212 */ /* 0x000fe200078e3cff */
[----:B------:R-:W-:Y:S01]  /*36d0*/  USEL UR22, UR4, URZ, UP0 ;  /* 0x000000ff04167287 */ /* 0x000fe20008000000 */
[----:B------:R1:W-:Y:S03]  /*36e0*/  UTCBAR [UR5], URZ ;  /* 0x000000ff050073e9 */ /* 0x0003e600080000ff */
[----:B------:R-:W-:Y:S01]  /*36f0*/  LOP3.LUT R11, R11, UR6, RZ, 0x3c, !PT ;  /* 0x000000060b0b7c12 */ /* 0x000fe2000f8e3cff */
[----:B------:R-:W-:Y:S07]  /*3700*/  @P1 BRA `(.L_x_65) ;  /* 0xfffffff800b01947 */ /* 0x000fee000383ffff */
[----:B------:R-:W2:Y:S01]  /*3710*/  S2UR UR8, SR_CgaCtaId ;  /* 0x00000000000879c3 */ /* 0x000ea20000008800 */
[----:B------:R-:W-:Y:S01]  /*3720*/  ELECT P0, URZ, PT ;  /* 0x0000000000ff782f */ /* 0x000fe20003800000 */
[----:B------:R-:W-:Y:S01]  /*3730*/  IMAD.MOV.U32 R0, RZ, RZ, 0x1 ;  /* 0x00000001ff007424 */ /* 0x000fe200078e00ff */
[----:B------:R-:W-:Y:S01]  /*3740*/  UIADD3 UR17, UPT, UPT, UR17, 0x90, URZ ;  /* 0x0000009011117890 */ /* 0x000fe2000fffe0ff */
[----:B------:R-:W-:Y:S01]  /*3750*/  SHF.L.U32 R2, R11, 0x1f, RZ ;  /* 0x0000001f0b027819 */ /* 0x000fe200000006ff */
[----:B------:R-:W-:-:S03]  /*3760*/  UMOV UR4, 0x40 ;  /* 0x0000004000047882 */ /* 0x000fc60000000000 */
[----:B------:R-:W-:Y:S01]  /*3770*/  UVIRTCOUNT.DEALLOC.SMPOOL 0x80 ;  /* 0x000000800000784c */ /* 0x000fe20000000000 */
[----:B--2---:R-:W-:Y:S02]  /*3780*/  ULEA UR8, UR8, UR4, 0x18 ;  /* 0x0000000408087291 */ /* 0x004fe4000f8ec0ff */
[----:B------:R-:W-:-:S07]  /*3790*/  ULEA UR4, UR22, UR17, 0x3 ;  /* 0x0000001116047291 */ /* 0x000fce000f8e18ff */
[----:B------:R2:W-:Y:S02]  /*37a0*/  @P0 STS.U8 [UR8+0x1c], R0 ;  /* 0x00001c00ff000988 */ /* 0x0005e40008000008 */
[----:B------:R-:W4:Y:S02]  /*37b0*/  SYNCS.PHASECHK.TRANS64.TRYWAIT P0, [UR4], R2 ;  /* 0x00000002ff0075a7 */ /* 0x000f240008001104 */
[----:B--2-4-:R-:W-:Y:S05]  /*37c0*/  @!P0 BRA `(.L_x_66) ;  /* 0x0000003000bc8947 */ /* 0x014fea0003800000 */
.L_x_119:
[----:B------:R-:W-:-:S04]  /*37d0*/  UIADD3 UR4, UPT, UPT, UR22, 0x1, URZ ;  /* 0x0000000116047890 */ /* 0x000fc8000fffe0ff */
[----:B------:R-:W-:-:S04]  /*37e0*/  UISETP.NE.AND UP0, UPT, UR4, 0x4, UPT ;  /* 0x000000040400788c */ /* 0x000fc8000bf05270 */
[----:B------:R-:W-:Y:S02]  /*37f0*/  USEL UR6, URZ, 0x1, UP0 ;  /* 0x00000001ff067887 */ /* 0x000fe40008000000 */
[----:B------:R-:W-:-:S04]  /*3800*/  USEL UR4, UR4, URZ, UP0 ;  /* 0x000000ff04047287 */ /* 0x000fc80008000000 */
[----:B-1----:R-:W-:Y:S01]  /*3810*/  ULEA UR5, UR4, UR17, 0x3 ;  /* 0x0000001104057291 */ /* 0x002fe2000f8e18ff */
[----:B--2---:R-:W-:-:S04]  /*3820*/  LOP3.LUT R2, R11, UR6, RZ, 0x3c, !PT ;  /* 0x000000060b027c12 */ /* 0x004fc8000f8e3cff */
[----:B------:R-:W-:-:S04]  /*3830*/  SHF.L.U32 R3, R2, 0x1f, RZ ;  /* 0x0000001f02037819 */ /* 0x000fc800000006ff */
[----:B------:R-:W1:Y:S02]  /*3840*/  SYNCS.PHASECHK.TRANS64.TRYWAIT P0, [UR5], R3 ;  /* 0x00000003ff0075a7 */ /* 0x000e640008001105 */
[----:B-1----:R-:W-:Y:S05]  /*3850*/  @!P0 BRA `(.L_x_67) ;  /* 0x0000003000b08947 */ /* 0x002fea0003800000 */
.L_x_121:
        /* <DEDUP_REMOVED lines=9> */
.L_x_123:
[----:B------:R-:W-:-:S04]  /*38f0*/  UIADD3 UR4, UPT, UPT, UR4, 0x1, URZ ;  /* 0x0000000104047890 */ /* 0x000fc8000fffe0ff */
[----:B------:R-:W-:-:S04]  /*3900*/  UISETP.NE.AND UP0, UPT, UR4, 0x4, UPT ;  /* 0x000000040400788c */ /* 0x000fc8000bf05270 */
[----:B------:R-:W-:Y:S02]  /*3910*/  USEL UR5, URZ, 0x1, UP0 ;  /* 0x00000001ff057887 */ /* 0x000fe40008000000 */
[----:B------:R-:W-:-:S04]  /*3920*/  USEL UR4, UR4, URZ, UP0 ;  /* 0x000000ff04047287 */ /* 0x000fc80008000000 */
[----:B------:R-:W-:Y:S01]  /*3930*/  ULEA UR4, UR4, UR17, 0x3 ;  /* 0x0000001104047291 */ /* 0x000fe2000f8e18ff */
[----:B------:R-:W-:-:S04]  /*3940*/  LOP3.LUT R2, R2, UR5, RZ, 0x3c, !PT ;  /* 0x0000000502027c12 */ /* 0x000fc8000f8e3cff */
[----:B------:R-:W-:-:S04]  /*3950*/  SHF.L.U32 R2, R2, 0x1f, RZ ;  /* 0x0000001f02027819 */ /* 0x000fc800000006ff */
[----:B------:R-:W2:Y:S02]  /*3960*/  SYNCS.PHASECHK.TRANS64.TRYWAIT P0, [UR4], R2 ;  /* 0x00000002ff0075a7 */ /* 0x000ea40008001104 */
[----:B--2---:R-:W-:Y:S05]  /*3970*/  @!P0 BRA `(.L_x_69) ;  /* 0x0000003000988947 */ /* 0x004fea0003800000 */
.L_x_125:
[----:B------:R-:W-:Y:S01]  /*3980*/  NOP ;  /* 0x0000000000007918 */ /* 0x000fe20000000000 */
[----:B-1----:R-:W1:Y:S01]  /*3990*/  LDS R0, [UR8+0x14] ;  /* 0x00001408ff007984 */ /* 0x002e620008000800 */
[----:B------:R-:W-:Y:S01]  /*39a0*/  ULOP3.LUT UR4, UR30, 0xffff, URZ, 0xc0, !UPT ;  /* 0x0000ffff1e047892 */ /* 0x000fe2000f8ec0ff */
[----:B------:R-:W-:Y:S01]  /*39b0*/  UMOV UR5, 0xffff ;  /* 0x0000ffff00057882 */ /* 0x000fe20000000000 */
[----:B------:R-:W-:Y:S02]  /*39c0*/  UMOV UR6, 0x1 ;  /* 0x0000000100067882 */ /* 0x000fe40000000000 */
[----:B------:R-:W-:-:S04]  /*39d0*/  USHF.R.U32.HI UR4, URZ, 0x5, UR4 ;  /* 0x00000005ff047899 */ /* 0x000fc80008011604 */
[----:B------:R-:W-:Y:S02]  /*39e0*/  USHF.L.U32 UR5, UR5, UR4, URZ ;  /* 0x0000000405057299 */ /* 0x000fe400080006ff */
[----:B------:R-:W-:-:S04]  /*39f0*/  USHF.L.U32 UR4, UR6, UR4, URZ ;  /* 0x0000000406047299 */ /* 0x000fc800080006ff */
[----:B-1----:R-:W-:-:S04]  /*3a00*/  LOP3.LUT R0, R0, UR5, RZ, 0xc0, !PT ;  /* 0x0000000500007c12 */ /* 0x002fc8000f8ec0ff */
[----:B------:R-:W-:-:S13]  /*3a10*/  ISETP.NE.AND P0, PT, R0, UR5, PT ;  /* 0x0000000500007c0c */ /* 0x000fda000bf05270 */
[----:B------:R-:W-:Y:S05]  /*3a20*/  @P0 BRA `(.L_x_70) ;  /* 0x0000000000580947 */ /* 0x000fea0003800000 */
[----:B------:R-:W1:Y:S02]  /*3a30*/  LDS R0, [UR8+0x18] ;  /* 0x00001808ff007984 */ /* 0x000e640008000800 */
[----:B-1----:R-:W-:-:S04]  /*3a40*/  LOP3.LUT R0, R0, UR4, RZ, 0xc0, !PT ;  /* 0x0000000400007c12 */ /* 0x002fc8000f8ec0ff */
[----:B------:R-:W-:-:S13]  /*3a50*/  ISETP.NE.AND P0, PT, R0, UR4, PT ;  /* 0x0000000400007c0c */ /* 0x000fda000bf05270 */
[----:B------:R-:W-:Y:S05]  /*3a60*/  @P0 BRA `(.L_x_71) ;  /* 0x00000000003c0947 */ /* 0x000fea0003800000 */
[----:B------:R-:W1:Y:S01]  /*3a70*/  S2R R2, SR_LANEID ;  /* 0x0000000000027919 */ /* 0x000e620000000000 */
[----:B------:R-:W-:-:S06]  /*3a80*/  ULOP3.LUT UR5, URZ, UR5, URZ, 0x33, !UPT ;  /* 0x00000005ff057292 */ /* 0x000fcc000f8e33ff */
[----:B------:R-:W-:-:S04]  /*3a90*/  IMAD.U32 R0, RZ, RZ, UR5 ;  /* 0x00000005ff007e24 */ /* 0x000fc8000f8e00ff */
[----:B------:R2:W4:Y:S02]  /*3aa0*/  REDUX UR7, R0 ;  /* 0x00000000000773c4 */ /* 0x0005240000000000 */
[----:B------:R1:W-:Y:S01]  /*3ab0*/  UTCATOMSWS.AND URZ, UR5 ;  /* 0x0000000500ff79e3 */ /* 0x0003e20008000000 */
[----:B--2---:R-:W-:Y:S01]  /*3ac0*/  LOP3.LUT R0, RZ, UR4, RZ, 0x33, !PT ;  /* 0x00000004ff007c12 */ /* 0x004fe2000f8e33ff */
[----:B------:R-:W-:Y:S02]  /*3ad0*/  VOTEU.ANY UR4, UPT, PT ;  /* 0x0000000000047886 */ /* 0x000fe400038e0100 */
[----:B------:R-:W-:Y:S02]  /*3ae0*/  UFLO.U32 UR4, UR4 ;  /* 0x00000004000472bd */ /* 0x000fe400080e0000 */
[----:B------:R-:W2:Y:S04]  /*3af0*/  REDUX UR6, R0 ;  /* 0x00000000000673c4 */ /* 0x000ea80000000000 */
[----:B-1----:R-:W-:-:S02]  /*3b00*/  ISETP.EQ.U32.AND P0, PT, R2, UR4, PT ;  /* 0x0000000402007c0c */ /* 0x002fc4000bf02070 */
[----:B----4-:R-:W-:-:S11]  /*3b10*/  MOV R2, UR7 ;  /* 0x0000000700027c02 */ /* 0x010fd60008000f00 */
[----:B------:R1:W-:Y:S01]  /*3b20*/  @P0 ATOMS.AND RZ, [UR8+0x14], R2 ;  /* 0x00001402ffff098c */ /* 0x0003e2000a800008 */
[----:B--2---:R-:W-:-:S05]  /*3b30*/  IMAD.U32 R0, RZ, RZ, UR6 ;  /* 0x00000006ff007e24 */ /* 0x004fca000f8e00ff */
[----:B------:R1:W-:Y:S01]  /*3b40*/  @P0 ATOMS.AND RZ, [UR8+0x18], R0 ;  /* 0x00001800ffff098c */ /* 0x0003e2000a800008 */
[----:B------:R-:W-:Y:S05]  /*3b50*/  BRA `(.L_x_72) ;  /* 0x0000000000147947 */ /* 0x000fea0003800000 */
.L_x_71:
[----:B------:R-:W-:Y:S02]  /*3b60*/  MOV R2, 0x3b80 ;  /* 0x00003b8000027802 */ /* 0x000fe40000000f00 */
[----:B---3-5:R-:W-:Y:S05]  /*3b70*/  CALL.REL.NOINC `($__internal_0_$__cuda_sm10x_tcgen05_guardrail_trap_col_being_dealloced_not_returned_by_alloc) ;  /* 0x0000003000b47944 */ /* 0x028fea0003c00000 */
[----:B------:R-:W-:Y:S05]  /*3b80*/  BRA `(.L_x_72) ;  /* 0x0000000000087947 */ /* 0x000fea0003800000 */
.L_x_70:
[----:B------:R-:W-:Y:S02]  /*3b90*/  MOV R2, 0x3bb0 ;  /* 0x00003bb000027802 */ /* 0x000fe40000000f00 */
[----:B---3-5:R-:W-:Y:S05]  /*3ba0*/  CALL.REL.NOINC `($__internal_2_$__cuda_sm10x_tcgen05_guardrail_trap_unallocated_columns_being_dealloced) ;  /* 0x0000003000c07944 */ /* 0x028fea0003c00000 */
.L_x_72:
[----:B------:R-:W-:Y:S01]  /*3bb0*/  NOP ;  /* 0x0000000000007918 */ /* 0x000fe20000000000 */
[----:B------:R-:W-:Y:S05]  /*3bc0*/  EXIT ;  /* 0x000000000000794d */ /* 0x000fea0003800000 */
.L_x_54:
[----:B------:R-:W-:-:S09]  /*3bd0*/  UISETP.NE.OR UP0, UPT, UR22, 0x3, !UP3 ;  /* 0x000000031600788c */ /* 0x000fd2000df05670 */
[----:B------:R-:W-:Y:S05]  /*3be0*/  BRA.U UP0, `(.L_x_73) ;  /* 0x0000000d00087547 */ /* 0x000fea000b800000 */
[----:B------:R-:W1:Y:S01]  /*3bf0*/  LDCU UR26, c[0x0][0x370] ;  /* 0x00006e00ff1a77ac */ /* 0x000e620008000800 */
[----:B------:R-:W2:Y:S01]  /*3c00*/  LDC.64 R16, c[0x0][0x348] ;  /* 0x0000d200ff107b82 */ /* 0x000ea20000000a00 */
[----:B------:R-:W-:Y:S02]  /*3c10*/  HFMA2 R13, -RZ, RZ, 0, 0 ;  /* 0x00000000ff0d7431 */ /* 0x000fe400000001ff */
[----:B------:R-:W-:Y:S01]  /*3c20*/  IMAD.MOV.U32 R15, RZ, RZ, 0x1 ;  /* 0x00000001ff0f7424 */ /* 0x000fe200078e00ff */
[----:B------:R-:W1:Y:S01]  /*3c30*/  LDCU.128 UR28, c[0x0][0xb10] ;  /* 0x00016200ff1c77ac */ /* 0x000e620008000c00 */
[----:B------:R-:W-:Y:S01]  /*3c40*/  IMAD.MOV.U32 R14, RZ, RZ, RZ ;  /* 0x000000ffff0e7224 */ /* 0x000fe200078e00ff */
[----:B------:R-:W-:Y:S01]  /*3c50*/  MOV R12, 0x1000 ;  /* 0x00001000000c7802 */ /* 0x000fe20000000f00 */
[----:B------:R-:W3:Y:S01]  /*3c60*/  LDCU UR25, c[0x0][0x374] ;  /* 0x00006e80ff1977ac */ /* 0x000ee20008000800 */
[----:B------:R-:W4:Y:S01]  /*3c70*/  LDC.64 R2, c[0x0][0x888] ;  /* 0x00022200ff027b82 */ /* 0x000f220000000a00 */
[----:B------:R-:W3:Y:S01]  /*3c80*/  LDCU UR16, c[0x0][0xb0c] ;  /* 0x00016180ff1077ac */ /* 0x000ee20008000800 */
[----:B------:R-:W2:Y:S06]  /*3c90*/  LDCU UR35, c[0x0][0xb20] ;  /* 0x00016400ff2377ac */ /* 0x000eac0008000800 */
[----:B------:R-:W4:Y:S01]  /*3ca0*/  LDC.64 R4, c[0x0][0x890] ;  /* 0x00022400ff047b82 */ /* 0x000f220000000a00 */
[----:B------:R-:W2:Y:S01]  /*3cb0*/  LDCU UR4, c[0x0][0xb30] ;  /* 0x00016600ff0477ac */ /* 0x000ea20008000800 */
[----:B------:R-:W-:Y:S01]  /*3cc0*/  UMOV UR17, 0x400 ;  /* 0x0000040000117882 */ /* 0x000fe20000000000 */
[----:B-1----:R-:W-:-:S02]  /*3cd0*/  UIMAD.WIDE.U32 UR32, UR26, UR28, URZ ;  /* 0x0000001c1a2072a5 */ /* 0x002fc4000f8e00ff */
[----:B---3--:R-:W-:Y:S02]  /*3ce0*/  UIMAD.WIDE.U32 UR6, UR25, UR31, URZ ;  /* 0x0000001f190672a5 */ /* 0x008fe4000f8e00ff */
[----:B------:R-:W-:Y:S02]  /*3cf0*/  ULEA UR17, UR48, UR17, 0x18 ;  /* 0x0000001130117291 */ /* 0x000fe4000f8ec0ff */
[----:B------:R-:W-:Y:S02]  /*3d00*/  UPLOP3.LUT UP3, UPT, UPT, UPT, UPT, 0x40, 0x4 ;  /* 0x000000000004789c */ /* 0x000fe40003f6e870 */
[----:B------:R-:W-:Y:S01]  /*3d10*/  UIADD3 UR5, UPT, UPT, UR17, 0x30, URZ ;  /* 0x0000003011057890 */ /* 0x000fe2000fffe0ff */
[----:B------:R-:W-:Y:S01]  /*3d20*/  UMOV UR32, UR33 ;  /* 0x0000002100207c82 */ /* 0x000fe20008000000 */
[----:B------:R-:W-:Y:S01]  /*3d30*/  UMOV UR27, UR7 ;  /* 0x00000007001b7c82 */ /* 0x000fe20008000000 */
[----:B------:R-:W-:Y:S02]  /*3d40*/  UISETP.GE.AND UP0, UPT, UR40, 0x1, UPT ;  /* 0x000000012800788c */ /* 0x000fe4000bf06270 */
[----:B------:R-:W-:Y:S01]  /*3d50*/  UISETP.NE.AND UP4, UPT, UR40, 0x1, UPT ;  /* 0x000000012800788c */ /* 0x000fe2000bf85270 */
[----:B------:R-:W1:Y:S01]  /*3d60*/  LDCU.64 UR14, c[0x0][0xb28] ;  /* 0x00016500ff0e77ac */ /* 0x000e620008000a00 */
[----:B------:R-:W-:-:S02]  /*3d70*/  UISETP.NE.AND UP6, UPT, UR16, 0x1, UPT ;  /* 0x000000011000788c */ /* 0x000fc4000bfc5270 */
[----:B------:R-:W-:Y:S02]  /*3d80*/  UISETP.NE.AND UP5, UPT, UR30, 0x1, UPT ;  /* 0x000000011e00788c */ /* 0x000fe4000bfa5270 */
[----:B------:R-:W-:Y:S02]  /*3d90*/  UPRMT UR48, UR48, 0x654, UR5 ;  /* 0x0000065430307896 */ /* 0x000fe40008000005 */
[----:B------:R-:W-:Y:S02]  /*3da0*/  USHF.R.U32.HI UR32, URZ, UR29, UR32 ;  /* 0x0000001dff207299 */ /* 0x000fe40008011620 */
[----:B--2---:R-:W-:Y:S02]  /*3db0*/  USHF.R.U32.HI UR27, URZ, UR35, UR27 ;  /* 0x00000023ff1b7299 */ /* 0x004fe4000801161b */
[----:B------:R-:W-:-:S11]  /*3dc0*/  UISETP.NE.AND UP2, UPT, UR4, 0x1, UPT ;  /* 0x000000010400788c */ /* 0x000fd6000bf45270 */
.L_x_81:
[C---:B------:R-:W-:Y:S02]  /*3dd0*/  LEA R7, R14.reuse, UR17, 0x3 ;  /* 0x000000110e077c11 */ /* 0x040fe4000f8e18ff */
[----:B------:R-:W-:Y:S02]  /*3de0*/  SHF.L.U32 R0, R13, 0x1f, RZ ;  /* 0x0000001f0d007819 */ /* 0x000fe400000006ff */
[----:B------:R-:W-:Y:S02]  /*3df0*/  LEA R8, R14, UR17, 0x4 ;  /* 0x000000110e087c11 */ /* 0x000fe4000f8e20ff */
[----:B--2---:R-:W2:Y:S02]  /*3e00*/  SYNCS.PHASECHK.TRANS64.TRYWAIT P0, [R7+URZ+0x50], R0 ;  /* 0x00005000070075a7 */ /* 0x004ea400080011ff */
[----:B--2---:R-:W-:Y:S05]  /*3e10*/  @!P0 BRA `(.L_x_74) ;  /* 0x0000002c00888947 */ /* 0x004fea0003800000 */
.L_x_126:
[----:B------:R-:W3:Y:S01]  /*3e20*/  LDS.128 R8, [R8+0xe0] ;  /* 0x0000e00008087984 */ /* 0x000ee20000000c00 */
[----:B------:R-:W-:Y:S01]  /*3e30*/  UISETP.GE.AND UP0, UPT, UR40, 0x1, UPT ;  /* 0x000000012800788c */ /* 0x000fe2000bf06270 */
[----:B------:R-:W-:Y:S01]  /*3e40*/  @!PT LDS RZ, [RZ] ;  /* 0x00000000fffff984 */ /* 0x000fe20000000800 */
[----:B------:R-:W-:Y:S01]  /*3e50*/  @!PT LDS RZ, [RZ] ;  /* 0x00000000fffff984 */ /* 0x000fe20000000800 */
[----:B------:R-:W-:Y:S01]  /*3e60*/  @!PT LDS RZ, [RZ] ;  /* 0x00000000fffff984 */ /* 0x000fe20000000800 */
[----:B------:R-:W-:Y:S01]  /*3e70*/  @!PT LDS RZ, [RZ] ;  /* 0x00000000fffff984 */ /* 0x000fe20000000800 */
[----:B------:R1:W-:Y:S06]  /*3e80*/  MEMBAR.ALL.CTA ;  /* 0x0000000000007992 */ /* 0x0003ec0000008000 */
[----:B-1----:R-:W1:Y:S01]  /*3e90*/  FENCE.VIEW.ASYNC.S ;  /* 0x00000000000073c6 */ /* 0x002e620000000000 */
[----:B---3--:R-:W-:Y:S11]  /*3ea0*/  LOP3.LUT P0, RZ, R10, 0x1, RZ, 0xc0, !PT ;  /* 0x000000010aff7812 */ /* 0x008ff6000780c0ff */
[----:B------:R-:W-:Y:S02]  /*3eb0*/  @!UPT UIADD3 URZ, UPT, UPT, URZ, URZ, URZ ;  /* 0x000000fffffff290 */ /* 0x000fe4000fffe0ff */
[----:B-1----:R-:W-:Y:S01]  /*3ec0*/  VOTEU.ANY UP1, P0 ;  /* 0x0000000000ff7886 */ /* 0x002fe20000020100 */
[----:B------:R-:W-:Y:S11]  /*3ed0*/  PLOP3.LUT P0, PT, PT, PT, UP1, 0x80, 0x8 ;  /* 0x000000000008781c */ /* 0x000ff60003f0f018 */
[----:B------:R-:W-:Y:S02]  /*3ee0*/  @!UPT UIADD3 URZ, UPT, UPT, URZ, URZ, URZ ;  /* 0x000000fffffff290 */ /* 0x000fe4000fffe0ff */
[----:B--2---:R-:W-:Y:S02]  /*3ef0*/  @P0 SHF.R.U32.HI R0, RZ, 0x10, R9 ;  /* 0x00000010ff000819 */ /* 0x004fe40000011609 */
[----:B------:R-:W-:Y:S02]  /*3f00*/  @P0 MOV R6, R8 ;  /* 0x0000000800060202 */ /* 0x000fe40000000f00 */
[----:B------:R-:W-:Y:S01]  /*3f10*/  @P0 R2UR UR4, R0 ;  /* 0x00000000000402ca */ /* 0x000fe200000e0000 */
[----:B------:R-:W-:Y:S01]  /*3f20*/  VIADD R0, R7, 0x60 ;  /* 0x0000006007007836 */ /* 0x000fe20000000000 */
[----:B------:R-:W-:Y:S02]  /*3f30*/  @P0 LOP3.LUT R8, R9, 0xffff, RZ, 0xc0, !PT ;  /* 0x0000ffff09080812 */ /* 0x000fe400078ec0ff */
[----:B------:R-:W-:Y:S02]  /*3f40*/  @P0 R2UR UR6, R6 ;  /* 0x00000000060602ca */ /* 0x000fe400000e0000 */
[----:B------:R-:W-:Y:S02]  /*3f50*/  PRMT R0, RZ, 0x654, R0 ;  /* 0x00000654ff007816 */ /* 0x000fe40000000000 */
[----:B------:R-:W-:Y:S02]  /*3f60*/  @P0 R2UR UR5, R8 ;  /* 0x00000000080502ca */ /* 0x000fe400000e0000 */
[----:B------:R1:W-:Y:S03]  /*3f70*/  SYNCS.ARRIVE.TRANS64.RED.A1T0 RZ, [R0+URZ], RZ ;  /* 0x000000ff00ff79a7 */ /* 0x0003e600081004ff */
[----:B------:R-:W-:Y:S04]  /*3f80*/  @UP1 UMOV UR24, UR4 ;  /* 0x0000000400181c82 */ /* 0x000fe80008000000 */
[----:B------:R-:W-:Y:S04]  /*3f90*/  @UP1 UMOV UR13, UR6 ;  /* 0x00000006000d1c82 */ /* 0x000fe80008000000 */
[----:B------:R-:W-:Y:S01]  /*3fa0*/  @UP1 UMOV UR7, UR5 ;  /* 0x0000000500071c82 */ /* 0x000fe20008000000 */
[----:B------:R-:W-:Y:S05]  /*3fb0*/  BRA.U !UP0, `(.L_x_75) ;  /* 0x0000000108a47547 */ /* 0x000fea000b800000 */
[----:B------:R-:W-:Y:S02]  /*3fc0*/  UIMAD.WIDE.U32 UR10, UR7, UR31, URZ ;  /* 0x0000001f070a72a5 */ /* 0x000fe4000f8e00ff */
[----:B------:R-:W-:Y:S02]  /*3fd0*/  UIMAD.WIDE.U32 UR18, UR13, UR28, URZ ;  /* 0x0000001c0d1272a5 */ /* 0x000fe4000f8e00ff */
[----:B------:R-:W-:Y:S02]  /*3fe0*/  USEL UR4, UR25, UR27, !UP5 ;  /* 0x0000001b19047287 */ /* 0x000fe4000e800000 */
[----:B------:R-:W-:Y:S02]  /*3ff0*/  USEL UR8, UR26, UR32, !UP6 ;  /* 0x000000201a087287 */ /* 0x000fe4000f000000 */
[----:B------:R-:W-:Y:S02]  /*4000*/  UIMAD.WIDE.U32 UR20, UR4, UR14, URZ ;  /* 0x0000000e041472a5 */ /* 0x000fe4000f8e00ff */
[----:B------:R-:W-:Y:S01]  /*4010*/  UIMAD.WIDE.U32 UR22, UR8, UR14, URZ ;  /* 0x0000000e081672a5 */ /* 0x000fe2000f8e00ff */
[----:B------:R-:W-:Y:S02]  /*4020*/  UMOV UR5, UR11 ;  /* 0x0000000b00057c82 */ /* 0x000fe40008000000 */
[----:B------:R-:W-:Y:S03]  /*4030*/  USHF.R.U32.HI UR6, URZ, UR35, UR5 ;  /* 0x00000023ff067299 */ /* 0x000fe60008011605 */
[----:B------:R-:W-:Y:S01]  /*4040*/  UMOV UR5, UR19 ;  /* 0x0000001300057c82 */ /* 0x000fe20008000000 */
[----:B------:R-:W-:Y:S02]  /*4050*/  USEL UR6, UR7, UR6, !UP5 ;  /* 0x0000000607067287 */ /* 0x000fe4000e800000 */
[----:B------:R-:W-:Y:S02]  /*4060*/  USHF.R.U32.HI UR9, URZ, UR29, UR5 ;  /* 0x0000001dff097299 */ /* 0x000fe40008011605 */
[----:B------:R-:W-:Y:S01]  /*4070*/  UIMAD.WIDE.U32 UR10, UR6, UR14, URZ ;  /* 0x0000000e060a72a5 */ /* 0x000fe2000f8e00ff */
[----:B------:R-:W-:Y:S02]  /*4080*/  UMOV UR5, UR21 ;  /* 0x0000001500057c82 */ /* 0x000fe40008000000 */
[----:B------:R-:W-:Y:S03]  /*4090*/  @UP4 USHF.R.U32.HI UR4, URZ, UR15, UR5 ;  /* 0x0000000fff044299 */ /* 0x000fe60008011605 */
[----:B------:R-:W-:Y:S01]  /*40a0*/  UMOV UR5, UR23 ;  /* 0x0000001700057c82 */ /* 0x000fe20008000000 */
[----:B------:R-:W-:Y:S02]  /*40b0*/  UIMAD UR4, UR40, UR4, URZ ;  /* 0x00000004280472a4 */ /* 0x000fe4000f8e02ff */
[----:B------:R-:W-:Y:S02]  /*40c0*/  @UP4 USHF.R.U32.HI UR8, URZ, UR15, UR5 ;  /* 0x0000000fff084299 */ /* 0x000fe40008011605 */
[----:B------:R-:W-:Y:S02]  /*40d0*/  USEL UR5, UR13, UR9, !UP6 ;  /* 0x000000090d057287 */ /* 0x000fe4000f000000 */
[----:B------:R-:W-:Y:S02]  /*40e0*/  UIMAD UR9, UR40, UR8, URZ ;  /* 0x00000008280972a4 */ /* 0x000fe4000f8e02ff */
[----:B------:R-:W-:Y:S03]  /*40f0*/  UISETP.GE.AND UP0, UPT, UR6, UR4, UPT ;  /* 0x000000040600728c */ /* 0x000fe6000bf06270 */
[----:B------:R-:W-:Y:S01]  /*4100*/  UMOV UR4, UR11 ;  /* 0x0000000b00047c82 */ /* 0x000fe20008000000 */
[----:B------:R-:W-:Y:S02]  /*4110*/  UISETP.GE.OR UP0, UPT, UR5, UR9, UP0 ;  /* 0x000000090500728c */ /* 0x000fe40008706670 */
[----:B------:R-:W-:Y:S02]  /*4120*/  USHF.R.U32.HI UR4, URZ, UR15, UR4 ;  /* 0x0000000fff047299 */ /* 0x000fe40008011604 */
[----:B------:R-:W-:Y:S02]  /*4130*/  UIMAD.WIDE.U32 UR10, UR5, UR14, URZ ;  /* 0x0000000e050a72a5 */ /* 0x000fe4000f8e00ff */
[----:B------:R-:W-:Y:S04]  /*4140*/  USEL UR12, UR6, UR4, !UP4 ;  /* 0x00000004060c7287 */ /* 0x000fe8000e000000 */
[----:B------:R-:W-:Y:S01]  /*4150*/  UIADD3 UR9, UPT, UPT, -UR12, URZ, URZ ;  /* 0x000000ff0c097290 */ /* 0x000fe2000fffe1ff */
[----:B------:R-:W-:Y:S02]  /*4160*/  @!UP0 UMOV UR4, UR11 ;  /* 0x0000000b00048c82 */ /* 0x000fe40008000000 */
[----:B------:R-:W-:Y:S02]  /*4170*/  @!UP0 USHF.R.U32.HI UR4, URZ, UR15, UR4 ;  /* 0x0000000fff048299 */ /* 0x000fe40008011604 */
[----:B------:R-:W-:Y:S02]  /*4180*/  UIMAD UR9, UR40, UR9, UR6 ;  /* 0x00000009280972a4 */ /* 0x000fe4000f8e0206 */
[----:B------:R-:W-:Y:S04]  /*4190*/  @!UP0 USEL UR4, UR5, UR4, !UP4 ;  /* 0x0000000405048287 */ /* 0x000fe8000e000000 */
[----:B------:R-:W-:Y:S02]  /*41a0*/  @!UP0 UIMAD UR9, UR8, UR9, UR4 ;  /* 0x00000009080982a4 */ /* 0x000fe4000f8e0204 */
[----:B------:R-:W-:Y:S02]  /*41b0*/  @!UP0 UIADD3 UR10, UPT, UPT, UR12, -UR4, URZ ;  /* 0x800000040c0a8290 */ /* 0x000fe4000fffe0ff */
[----:B------:R-:W-:Y:S02]  /*41c0*/  UIADD3 UR4, UPT, UPT, -UR5, URZ, URZ ;  /* 0x000000ff05047290 */ /* 0x000fe4000fffe1ff */
[----:B------:R-:W-:Y:S02]  /*41d0*/  UIADD3 UR8, UPT, UPT, -UR6, URZ, URZ ;  /* 0x000000ff06087290 */ /* 0x000fe4000fffe1ff */
[----:B------:R-:W-:Y:S02]  /*41e0*/  @!UP0 UIMAD UR6, UR10, UR40, UR5 ;  /* 0x000000280a0682a4 */ /* 0x000fe4000f8e0205 */
[----:B------:R-:W-:Y:S02]  /*41f0*/  UIMAD UR13, UR16, UR4, UR13 ;  /* 0x00000004100d72a4 */ /* 0x000fe4000f8e020d */
[----:B------:R-:W-:Y:S01]  /*4200*/  UIMAD UR7, UR30, UR8, UR7 ;  /* 0x000000081e0772a4 */ /* 0x000fe2000f8e0207 */
[----:B------:R-:W-:Y:S02]  /*4210*/  @!UP0 UMOV UR5, UR9 ;  /* 0x0000000900058c82 */ /* 0x000fe40008000000 */
[----:B------:R-:W-:Y:S02]  /*4220*/  UIMAD UR13, UR5, UR16, UR13 ;  /* 0x00000010050d72a4 */ /* 0x000fe4000f8e020d */
[----:B------:R-:W-:Y:S11]  /*4230*/  UIMAD UR7, UR6, UR30, UR7 ;  /* 0x0000001e060772a4 */ /* 0x000ff6000f8e0207 */
[----:B------:R-:W-:Y:S01]  /*4240*/  @!UPT UIADD3 URZ, UPT, UPT, URZ, URZ, URZ ;  /* 0x000000fffffff290 */ /* 0x000fe2000fffe0ff */
.L_x_75:
[----:B------:R-:W2:Y:S01]  /*4250*/  @!UP2 LDCU.128 UR20, c[0x0][0xb10] ;  /* 0x00016200ff14a7ac */ /* 0x000ea20008000c00 */
[C---:B----4-:R-:W-:Y:S02]  /*4260*/  ISETP.NE.U32.AND P1, PT, R4.reuse, RZ, PT ;  /* 0x000000ff0400720c */ /* 0x050fe40003f25070 */
[----:B------:R-:W-:Y:S02]  /*4270*/  ISETP.NE.U32.AND P0, PT, R4, RZ, PT ;  /* 0x000000ff0400720c */ /* 0x000fe40003f05070 */
[C---:B------:R-:W-:Y:S02]  /*4280*/  ISETP.NE.AND.EX P1, PT, R5.reuse, RZ, PT, P1 ;  /* 0x000000ff0500720c */ /* 0x040fe40003f25310 */
[----:B------:R-:W-:Y:S01]  /*4290*/  ISETP.NE.AND.EX P0, PT, R5, RZ, PT, P0 ;  /* 0x000000ff0500720c */ /* 0x000fe20003f05300 */
[----:B------:R-:W3:Y:S01]  /*42a0*/  @!UP2 LDCU UR5, c[0x0][0xb0c] ;  /* 0x00016180ff05a7ac */ /* 0x000ee20008000800 */
[----:B------:R-:W-:Y:S01]  /*42b0*/  SHF.L.U32 R6, R15, 0x1f, RZ ;  /* 0x0000001f0f067819 */ /* 0x000fe200000006ff */
[----:B--2---:R-:W-:Y:S07]  /*42c0*/  UIMAD.WIDE.U32 UR8, UR13, UR20, URZ ;  /* 0x000000140d0872a5 */ /* 0x004fee000f8e00ff */
[----:B------:R-:W-:Y:S01]  /*42d0*/  @!UP2 UMOV UR4, UR9 ;  /* 0x000000090004ac82 */ /* 0x000fe20008000000 */
[----:B---3--:R-:W-:Y:S02]  /*42e0*/  @!UP2 UISETP.NE.AND UP0, UPT, UR5, 0x1, UPT ;  /* 0x000000010500a88c */ /* 0x008fe4000bf05270 */
[----:B------:R-:W-:Y:S02]  /*42f0*/  @!UP2 USHF.R.U32.HI UR4, URZ, UR21, UR4 ;  /* 0x00000015ff04a299 */ /* 0x000fe40008011604 */
[----:B------:R-:W-:Y:S02]  /*4300*/  UIMAD.WIDE.U32 UR8, UR7, UR23, URZ ;  /* 0x00000017070872a5 */ /* 0x000fe4000f8e00ff */
[----:B------:R-:W-:Y:S02]  /*4310*/  @!UP2 USEL UR10, UR13, UR4, !UP0 ;  /* 0x000000040d0aa287 */ /* 0x000fe4000c000000 */
[----:B------:R-:W-:Y:S03]  /*4320*/  @!UP2 UISETP.NE.AND UP0, UPT, UR22, 0x1, UPT ;  /* 0x000000011600a88c */ /* 0x000fe6000bf05270 */
[----:B------:R-:W-:Y:S02]  /*4330*/  @!UP2 UMOV UR6, UR9 ;  /* 0x000000090006ac82 */ /* 0x000fe40008000000 */
[----:B------:R-:W2:Y:S02]  /*4340*/  @!UP2 LDCU UR4, c[0x0][0xb20] ;  /* 0x00016400ff04a7ac */ /* 0x000ea40008000800 */
[----:B--2---:R-:W-:Y:S04]  /*4350*/  @!UP2 USHF.R.U32.HI UR6, URZ, UR4, UR6 ;  /* 0x00000004ff06a299 */ /* 0x004fe80008011606 */
[----:B------:R-:W-:Y:S04]  /*4360*/  @!UP2 USEL UR6, UR7, UR6, !UP0 ;  /* 0x000000060706a287 */ /* 0x000fe8000c000000 */
[----:B------:R-:W-:Y:S02]  /*4370*/  @!UP2 UIADD3 UR4, UPT, UPT, -UR10, UR6, URZ ;  /* 0x000000060a04a290 */ /* 0x000fe4000fffe1ff */
[----:B------:R-:W-:Y:S02]  /*4380*/  @!UP2 UIADD3 UR6, UPT, UPT, UR10, -UR6, URZ ;  /* 0x800000060a06a290 */ /* 0x000fe4000fffe0ff */
[----:B------:R-:W-:Y:S02]  /*4390*/  @!UP2 UIMAD UR13, UR4, UR5, UR13 ;  /* 0x00000005040da2a4 */ /* 0x000fe4000f8e020d */
[----:B------:R-:W-:Y:S01]  /*43a0*/  @!UP2 UIMAD UR7, UR6, UR22, UR7 ;  /* 0x000000160607a2a4 */ /* 0x000fe2000f8e0207 */
[----:B------:R-:W-:Y:S11]  /*43b0*/  BRA.U UP3, `(.L_x_76) ;  /* 0x0000000103107547 */ /* 0x000ff6000b800000 */
[----:B------:R-:W-:Y:S04]  /*43c0*/  MOV R7, UR34 ;  /* 0x0000002200077c02 */ /* 0x000fe80008000f00 */
[----:B------:R-:W-:Y:S04]  /*43d0*/  SHF.L.U32 R7, R7, 0x1f, RZ ;  /* 0x0000001f07077819 */ /* 0x000fe800000006ff */
[----:B------:R-:W2:Y:S02]  /*43e0*/  SYNCS.PHASECHK.TRANS64.TRYWAIT P2, [UR17+0x48], R7 ;  /* 0x00004807ff0075a7 */ /* 0x000ea40008041111 */
[----:B--2---:R-:W-:Y:S05]  /*43f0*/  @!P2 BRA `(.L_x_77) ;  /* 0x000000280024a947 */ /* 0x004fea0003800000 */
.L_x_76:
[----:B------:R-:W-:Y:S05]  /*4400*/  @!P1 BRA `(.L_x_78) ;  /* 0x0000000000309947 */ /* 0x000fea0003800000 */
[----:B------:R-:W-:Y:S01]  /*4410*/  ISETP.NE.U32.AND P1, PT, R2, RZ, PT ;  /* 0x000000ff0200720c */ /* 0x000fe20003f25070 */
[----:B------:R-:W2:Y:S01]  /*4420*/  LDCU.64 UR4, c[0x0][0x358] ;  /* 0x00006b00ff0477ac */ /* 0x000ea20008000a00 */
[----:B------:R-:W-:Y:S02]  /*4430*/  IMAD.MOV.U32 R79, RZ, RZ, 0x1 ;  /* 0x00000001ff4f7424 */ /* 0x000fe400078e00ff */
[----:B------:R-:W-:Y:S11]  /*4440*/  ISETP.NE.AND.EX P1, PT, R3, RZ, PT, P1 ;  /* 0x000000ff0300720c */ /* 0x000ff60003f25310 */
[----:B------:R-:W-:Y:S02]  /*4450*/  @!UPT UIADD3 URZ, UPT, UPT, URZ, URZ, URZ ;  /* 0x000000fffffff290 */ /* 0x000fe4000fffe0ff */
[----:B------:R-:W3:Y:S01]  /*4460*/  @P1 LDC.64 R8, c[0x0][0x888] ;  /* 0x00022200ff081b82 */ /* 0x000ee20000000a00 */
[----:B-1----:R-:W-:Y:S04]  /*4470*/  @P1 IMAD R0, R4, UR36, RZ ;  /* 0x0000002404001c24 */ /* 0x002fe8000f8e02ff */
[----:B---3--:R-:W-:Y:S04]  /*4480*/  @P1 IMAD.WIDE R8, R0, 0x4, R8 ;  /* 0x0000000400081825 */ /* 0x008fe800078e0208 */
[----:B------:R-:W-:Y:S01]  /*4490*/  HFMA2 R0, -RZ, RZ, 0, 5.9604644775390625e-08 ;  /* 0x00000001ff007431 */ /* 0x000fe200000001ff */
[----:B--2--5:R2:W5:Y:S04]  /*44a0*/  @P1 LDG.E R39, desc[UR4][R8.64] ;  /* 0x0000000408271981 */ /* 0x024568000c1e1900 */
[----:B------:R-:W-:Y:S01]  /*44b0*/  @!P1 PRMT R79, R0, 0x7610, R79 ;  /* 0x00007610004f9816 */ /* 0x000fe2000000004f */
[----:B--2---:R-:W3:Y:S06]  /*44c0*/  @!P1 LDC R39, c[0x0][0x880] ;  /* 0x00022000ff279b82 */ /* 0x004eec0000000800 */
.L_x_78:
[----:B---3-5:R-:W-:Y:S01]  /*44d0*/  @!P0 FSETP.EQ.AND P1, PT, R39, RZ, PT ;  /* 0x000000ff2700820b */ /* 0x028fe20003f22000 */
[----:B------:R-:W-:Y:S01]  /*44e0*/  @!UPT UIADD3 URZ, UPT, UPT, URZ, URZ, URZ ;  /* 0x000000fffffff290 */ /* 0x000fe2000fffe0ff */
[----:B------:R-:W-:Y:S11]  /*44f0*/  @!P0 BRA `(.L_x_79) ;  /* 0x0000000000188947 */ /* 0x000ff60003800000 */
[----:B------:R-:W-:Y:S02]  /*4500*/  LOP3.LUT P0, RZ, R79, 0xff, RZ, 0xc0, !PT ;  /* 0x000000ff4fff7812 */ /* 0x000fe4000780c0ff */
[----:B------:R-:W-:Y:S04]  /*4510*/  ISETP.NE.U32.AND P1, PT, R2, RZ, PT ;  /* 0x000000ff0200720c */ /* 0x000fe80003f25070 */
[----:B------:R-:W-:Y:S04]  /*4520*/  ISETP.NE.AND.EX P1, PT, R3, RZ, PT, P1 ;  /* 0x000000ff0300720c */ /* 0x000fe80003f25310 */
[----:B------:R-:W-:Y:S03]  /*4530*/  PLOP3.LUT P1, PT, P1, PT, PT, 0x8, 0x80 ;  /* 0x000000000080781c */ /* 0x000fe60000f2e170 */
[----:B------:R-:W-:Y:S11]  /*4540*/  @P0 FSETP.EQ.AND P1, PT, R39, RZ, PT ;  /* 0x000000ff2700020b */ /* 0x000ff60003f22000 */
[----:B------:R-:W-:Y:S02]  /*4550*/  @!UPT UIADD3 URZ, UPT, UPT, URZ, URZ, URZ ;  /* 0x000000fffffff290 */ /* 0x000fe4000fffe0ff */
.L_x_79:
[----:B------:R-:W2:Y:S01]  /*4560*/  SYNCS.PHASECHK.TRANS64.TRYWAIT P0, [UR17+0x38], R6 ;  /* 0x00003806ff0075a7 */ /* 0x000ea20008001111 */
[----:B------:R-:W-:Y:S02]  /*4570*/  ELECT P2, URZ, PT ;  /* 0x0000000000ff782f */ /* 0x000fe40003840000 */
[----:B------:R-:W-:Y:S01]  /*4580*/  IADD3 R14, PT, PT, R14, 0x1, RZ ;  /* 0x000000010e0e7810 */ /* 0x000fe20007ffe0ff */
[----:B--2---:R-:W-:Y:S10]  /*4590*/  @!P0 BRA `(.L_x_80) ;  /* 0x0000002400d48947 */ /* 0x004ff40003800000 */
.L_x_129:
[----:B------:R-:W-:Y:S01]  /*45a0*/  PLOP3.LUT P1, PT, P1, P2, PT, 0xf2, 0x2f ;  /* 0x00000000002f781c */ /* 0x000fe20000f25e72 */
[----:B------:R-:W-:Y:S01]  /*45b0*/  UMOV UR18, 0x0 ;  /* 0x0000000000127882 */ /* 0x000fe20000000000 */
[----:B------:R-:W-:Y:S01]  /*45c0*/  UMOV UR19, 0x10000000 ;  /* 0x1000000000137882 */ /* 0x000fe20000000000 */
[----:B------:R-:W-:Y:S01]  /*45d0*/  UMOV UR12, UR36 ;  /* 0x00000024000c7c82 */ /* 0x000fe20008000000 */
[----:B------:R-:W-:Y:S01]  /*45e0*/  LOP3.LUT R15, R15, 0x1, RZ, 0x3c, !PT ;  /* 0x000000010f0f7812 */ /* 0x000fe200078e3cff */
[----:B------:R-:W-:Y:S01]  /*45f0*/  UPLOP3.LUT UP3, UPT, UPT, UPT, UPT, 0x80, 0x8 ;  /* 0x000000000008789c */ /* 0x000fe20003f6f070 */
[----:B------:R-:W-:Y:S07]  /*4600*/  UMOV UR36, UR24 ;  /* 0x0000001800247c82 */ /* 0x000fee0008000000 */
[----:B-1----:R-:W-:Y:S01]  /*4610*/  @!P1 IADD3 R6, P0, PT, R16, 0x580, RZ ;  /* 0x0000058010069810 */ /* 0x002fe20007f1e0ff */
[----:B------:R-:W-:Y:S03]  /*4620*/  VOTEU.ALL UP0, P1 ;  /* 0x0000000000ff7886 */ /* 0x000fe60000800000 */
[----:B------:R-:W-:Y:S01]  /*4630*/  @!P1 R2UR UR5, R6 ;  /* 0x00000000060592ca */ /* 0x000fe200000e0000 */
[----:B------:R-:W-:Y:S01]  /*4640*/  @!P1 IMAD.X R0, RZ, RZ, R17, P0 ;  /* 0x000000ffff009224 */ /* 0x000fe200000e0611 */
[----:B------:R-:W-:Y:S01]  /*4650*/  @!UP0 USHF.L.U32 UR10, UR45, 0x6, URZ ;  /* 0x000000062d0a8899 */ /* 0x000fe200080006ff */
[----:B------:R-:W-:Y:S01]  /*4660*/  ISETP.NE.AND P0, PT, R14, 0x2, PT ;  /* 0x000000020e00780c */ /* 0x000fe20003f05270 */
[----:B------:R-:W-:Y:S02]  /*4670*/  @!UP0 USHF.L.U32 UR11, UR46, 0x6, URZ ;  /* 0x000000062e0b8899 */ /* 0x000fe400080006ff */
[----:B------:R-:W-:Y:S01]  /*4680*/  @!P1 R2UR UR4, R0 ;  /* 0x00000000000492ca */ /* 0x000fe200000e0000 */
[----:B------:R-:W-:Y:S01]  /*4690*/  @!UP0 UIADD3 UR8, UPT, UPT, UR17, 0x200, URZ ;  /* 0x0000020011088890 */ /* 0x000fe2000fffe0ff */
[----:B------:R-:W-:Y:S01]  /*46a0*/  SEL R0, RZ, 0x1, P0 ;  /* 0x00000001ff007807 */ /* 0x000fe20000000000 */
[----:B------:R-:W-:Y:S01]  /*46b0*/  @!UP0 UIADD3 UR9, UPT, UPT, UR17, 0x30, URZ ;  /* 0x0000003011098890 */ /* 0x000fe2000fffe0ff */
[----:B------:R-:W-:Y:S01]  /*46c0*/  SEL R14, R14, RZ, P0 ;  /* 0x000000ff0e0e7207 */ /* 0x000fe20000000000 */
[----:B------:R-:W-:Y:S01]  /*46d0*/  VOTEU.ALL UP0, P1 ;  /* 0x0000000000ff7886 */ /* 0x000fe20000800000 */
[----:B------:R-:W-:Y:S01]  /*46e0*/  LOP3.LUT R13, R13, R0, RZ, 0x3c, !PT ;  /* 0x000000000d0d7212 */ /* 0x000fe200078e3cff */
[----:B------:R-:W-:Y:S01]  /*46f0*/  IMAD.U32 R6, RZ, RZ, UR5 ;  /* 0x00000005ff067e24 */ /* 0x000fe2000f8e00ff */
[----:B------:R-:W-:Y:S02]  /*4700*/  UIADD3 UR45, UPT, UPT, UR7, UR57, URZ ;  /* 0x00000039072d7290 */ /* 0x000fe4000fffe0ff */
[----:B------:R-:W-:Y:S03]  /*4710*/  UIADD3 UR46, UPT, UPT, UR13, UR60, URZ ;  /* 0x0000003c0d2e7290 */ /* 0x000fe6000fffe0ff */
[----:B------:R-:W-:Y:S01]  /*4720*/  IMAD.U32 R7, RZ, RZ, UR4 ;  /* 0x00000004ff077e24 */ /* 0x000fe2000f8e00ff */
[----:B------:R-:W-:Y:S04]  /*4730*/  @!P1 R2UR UR4, R6 ;  /* 0x00000000060492ca */ /* 0x000fe800000e0000 */
[----:B------:R-:W-:Y:S11]  /*4740*/  @!P1 R2UR UR5, R7 ;  /* 0x00000000070592ca */ /* 0x000ff600000e0000 */
[----:B------:R-:W-:Y:S02]  /*4750*/  @!UPT UIADD3 URZ, UPT, UPT, URZ, URZ, URZ ;  /* 0x000000fffffff290 */ /* 0x000fe4000fffe0ff */
[----:B------:R2:W-:Y:S01]  /*4760*/  @!UP0 UTMALDG.3D [UR8], [UR4], desc[UR18] ;  /* 0x00001208040085b4 */ /* 0x0005e20008011000 */
[----:B------:R2:W-:Y:S01]  /*4770*/  @!P1 SYNCS.ARRIVE.TRANS64.RED.A0TR RZ, [UR17+0x30], R12 ;  /* 0x0000300cffff99a7 */ /* 0x0005e20008300411 */
[----:B------:R-:W-:Y:S01]  /*4780*/  SYNCS.ARRIVE.TRANS64.RED.A1T0 RZ, [UR48], RZ ;  /* 0x000000ffffff79a7 */ /* 0x000fe20008100430 */
[----:B------:R-:W-:Y:S05]  /*4790*/  BRA.U UP1, `(.L_x_81) ;  /* 0xfffffff5018c7547 */ /* 0x000fea000b83ffff */
[----:B------:R-:W-:Y:S07]  /*47a0*/  MOV R0, UR17 ;  /* 0x0000001100007c02 */ /* 0x000fee0008000f00 */
.L_x_82:
[----:B-1----:R-:W-:-:S04]  /*47b0*/  SHF.L.U32 R2, R15, 0x1f, RZ ;  /* 0x0000001f0f027819 */ /* 0x002fc800000006ff */
[----:B------:R1:W3:Y:S03]  /*47c0*/  SYNCS.PHASECHK.TRANS64.TRYWAIT P0, [R0+URZ+0x38], R2 ;  /* 0x00003802000075a7 */ /* 0x0002e600080011ff */
[----:B---3--:R-:W-:Y:S05]  /*47d0*/  @!P0 NANOSLEEP.SYNCS 0x989680 ;  /* 0x009896800000895d */ /* 0x008fea0003900000 */
[----:B------:R-:W3:Y:S02]  /*47e0*/  @!P0 SYNCS.PHASECHK.TRANS64 P0, [R0+URZ+0x38], R2 ;  /* 0x00003802000085a7 */ /* 0x000ee400080010ff */
[----:B--23--:R-:W-:Y:S05]  /*47f0*/  @P0 EXIT ;  /* 0x000000000000094d */ /* 0x00cfea0003800000 */
[----:B------:R-:W-:Y:S05]  /*4800*/  BRA `(.L_x_82) ;  /* 0xfffffffc00e87947 */ /* 0x000fea000383ffff */
.L_x_73:
[----:B------:R-:W-:-:S06]  /*4810*/  UISETP.GE.AND UP0, UPT, UR22, 0x4, UPT ;  /* 0x000000041600788c */ /* 0x000fcc000bf06270 */
[----:B------:R-:W-:-:S13]  /*4820*/  PLOP3.LUT P0, PT, PT, PT, UP0, 0x80, 0x8 ;  /* 0x000000000008781c */ /* 0x000fda0003f0f008 */
[----:B------:R-:W-:Y:S05]  /*4830*/  @!P0 EXIT ;  /* 0x000000000000894d */ /* 0x000fea0003800000 */
[----:B------:R-:W-:Y:S01]  /*4840*/  BAR.SYNC.DEFER_BLOCKING 0x6, 0xa0 ;  /* 0x0182800000007b1d */ /* 0x000fe20000010000 */
[C---:B------:R-:W-:Y:S02]  /*4850*/  IMAD.SHL.U32 R7, R76.reuse, 0x40, RZ ;  /* 0x000000404c077824 */ /* 0x040fe400078e00ff */
[----:B------:R-:W-:Y:S02]  /*4860*/  HFMA2 R81, -RZ, RZ, 0, 0 ;  /* 0x00000000ff517431 */ /* 0x000fe400000001ff */
[C---:B------:R-:W-:Y:S01]  /*4870*/  IMAD.SHL.U32 R4, R76.reuse, 0x20, RZ ;  /* 0x000000204c047824 */ /* 0x040fe200078e00ff */
[----:B------:R-:W-:Y:S01]  /*4880*/  CS2R R82, SRZ ;  /* 0x0000000000527805 */ /* 0x000fe2000001ff00 */
[----:B------:R-:W-:Y:S01]  /*4890*/  IMAD.SHL.U32 R6, R76, 0x2, RZ ;  /* 0x000000024c067824 */ /* 0x000fe200078e00ff */
[----:B------:R-:W-:Y:S01]  /*48a0*/  UMOV UR44, 0x400 ;  /* 0x00000400002c7882 */ /* 0x000fe20000000000 */
[----:B------:R-:W-:Y:S01]  /*48b0*/  LOP3.LUT R5, R7, 0x180, RZ, 0xc0, !PT ;  /* 0x0000018007057812 */ /* 0x000fe200078ec0ff */
[----:B------:R-:W-:Y:S01]  /*48c0*/  ULEA UR44, UR48, UR44, 0x18 ;  /* 0x0000002c302c7291 */ /* 0x000fe2000f8ec0ff */
[----:B------:R-:W-:Y:S01]  /*48d0*/  LOP3.LUT R4, R4, 0xc00, RZ, 0xc0, !PT ;  /* 0x00000c0004047812 */ /* 0x000fe200078ec0ff */
[----:B------:R-:W1:Y:S01]  /*48e0*/  LDC.64 R72, c[0x0][0x888] ;  /* 0x00022200ff487b82 */ /* 0x000e620000000a00 */
[----:B------:R-:W-:Y:S01]  /*48f0*/  LOP3.LUT R6, R5, 0x20, R6, 0xf8, !PT ;  /* 0x0000002005067812 */ /* 0x000fe200078ef806 */
[----:B------:R-:W-:Y:S01]  /*4900*/  IMAD.SHL.U32 R5, R76, 0x8, RZ ;  /* 0x000000084c057824 */ /* 0x000fe200078e00ff */
[----:B------:R-:W-:Y:S01]  /*4910*/  LOP3.LUT R4, R4, 0x40, R7, 0xf8, !PT ;  /* 0x0000004004047812 */ /* 0x000fe200078ef807 */
[----:B------:R-:W-:Y:S01]  /*4920*/  IMAD.U32 R37, R76, 0x10000, RZ ;  /* 0x000100004c257824 */ /* 0x000fe200078e00ff */
[----:B------:R-:W-:Y:S01]  /*4930*/  UIADD3 UR4, UPT, UPT, UR44, 0x1200, URZ ;  /* 0x000012002c047890 */ /* 0x000fe2000fffe0ff */
[----:B------:R-:W-:Y:S01]  /*4940*/  IMAD.MOV.U32 R36, RZ, RZ, RZ ;  /* 0x000000ffff247224 */ /* 0x000fe200078e00ff */
[----:B------:R-:W-:Y:S01]  /*4950*/  LOP3.LUT R5, R6, 0x30, R5, 0x78, !PT ;  /* 0x0000003006057812 */ /* 0x000fe200078e7805 */
[----:B------:R-:W2:Y:S01]  /*4960*/  LDC.64 R74, c[0x0][0x890] ;  /* 0x00022400ff4a7b82 */ /* 0x000ea20000000a00 */
[----:B------:R-:W-:Y:S01]  /*4970*/  LOP3.LUT R4, R4, 0x200, R7, 0xf8, !PT ;  /* 0x0000020004047812 */ /* 0x000fe200078ef807 */
[----:B------:R-:W-:Y:S01]  /*4980*/  IMAD.MOV.U32 R84, RZ, RZ, RZ ;  /* 0x000000ffff547224 */ /* 0x000fe200078e00ff */
[----:B------:R-:W-:Y:S01]  /*4990*/  LOP3.LUT R37, R37, 0x600000, RZ, 0xc0, !PT ;  /* 0x0060000025257812 */ /* 0x000fe200078ec0ff */
[----:B------:R-:W-:Y:S01]  /*49a0*/  IMAD.U32 R85, RZ, RZ, UR4 ;  /* 0x00000004ff557e24 */ /* 0x000fe2000f8e00ff */
[----:B------:R-:W-:Y:S01]  /*49b0*/  LOP3.LUT R78, R4, R5, RZ, 0xfc, !PT ;  /* 0x00000005044e7212 */ /* 0x000fe200078efcff */
[----:B------:R-:W3:Y:S01]  /*49c0*/  LDS R0, [UR44+0x100] ;  /* 0x0001002cff007984 */ /* 0x000ee20008000800 */
[----:B------:R-:W-:Y:S01]  /*49d0*/  IMAD.SHL.U32 R4, R76, 0x10, RZ ;  /* 0x000000104c047824 */ /* 0x000fe200078e00ff */
[----:B------:R-:W4:Y:S01]  /*49e0*/  LDC.64 R70, c[0x0][0x8b0] ;  /* 0x00022c00ff467b82 */ /* 0x000f220000000a00 */
[----:B------:R-:W-:Y:S01]  /*49f0*/  IADD3 R77, PT, PT, R78, UR44, RZ ;  /* 0x0000002c4e4d7c10 */ /* 0x000fe2000fffe0ff */
[----:B------:R-:W1:Y:S02]  /*4a00*/  LDCU UR50, c[0x0][0x370] ;  /* 0x00006e00ff3277ac */ /* 0x000e640008000800 */
[----:B------:R-:W-:Y:S01]  /*4a10*/  LOP3.LUT R4, R4, 0x20, RZ, 0xc0, !PT ;  /* 0x0000002004047812 */ /* 0x000fe200078ec0ff */
[----:B------:R-:W1:Y:S03]  /*4a20*/  LDCU.64 UR62, c[0x0][0x348] ;  /* 0x00006900ff3e77ac */ /* 0x000e660008000a00 */
[----:B------:R-:W1:Y:S01]  /*4a30*/  LDC.64 R68, c[0x0][0x8a8] ;  /* 0x00022a00ff447b82 */ /* 0x000e620000000a00 */
[----:B------:R-:W-:Y:S01]  /*4a40*/  IADD3 R77, PT, PT, -R4, 0x200, R77 ;  /* 0x00000200044d7810 */ /* 0x000fe20007ffe14d */
[----:B------:R-:W1:Y:S01]  /*4a50*/  LDCU UR41, c[0x0][0xb0c] ;  /* 0x00016180ff2977ac */ /* 0x000e620008000800 */
[----:B------:R-:W1:Y:S01]  /*4a60*/  LDCU UR39, c[0x0][0xb30] ;  /* 0x00016600ff2777ac */ /* 0x000e620008000800 */
[----:B------:R-:W1:Y:S01]  /*4a70*/  LDCU.64 UR58, c[0x0][0x888] ;  /* 0x00011100ff3a77ac */ /* 0x000e620008000a00 */
[----:B------:R-:W1:Y:S01]  /*4a80*/  LDCU.64 UR42, c[0x0][0xb28] ;  /* 0x00016500ff2a77ac */ /* 0x000e620008000a00 */
[----:B------:R-:W1:Y:S01]  /*4a90*/  LDCU.128 UR52, c[0x0][0xb10] ;  /* 0x00016200ff3477ac */ /* 0x000e620008000c00 */
[----:B------:R-:W1:Y:S01]  /*4aa0*/  LDCU UR49, c[0x0][0x374] ;  /* 0x00006e80ff3177ac */ /* 0x000e620008000800 */
[----:B------:R-:W-:Y:S01]  /*4ab0*/  UIADD3 UR56, UPT, UPT, UR44, 0x200, URZ ;  /* 0x000002002c387890 */ /* 0x000fe2000fffe0ff */
[----:B---3--:R-:W-:-:S11]  /*4ac0*/  IMAD.IADD R37, R0, 0x1, R37 ;  /* 0x0000000100257824 */ /* 0x008fd600078e0225 */
.L_x_100:
[----:B------:R-:W-:Y:S02]  /*4ad0*/  LEA R3, R81, UR44, 0x3 ;  /* 0x0000002c51037c11 */ /* 0x000fe4000f8e18ff */
[----:B------:R-:W-:Y:S02]  /*4ae0*/  SHF.L.U32 R0, R83, 0x1f, RZ ;  /* 0x0000001f53007819 */ /* 0x000fe400000006ff */
[----:B-1----:R-:W-:Y:S02]  /*4af0*/  LEA R4, R81, UR44, 0x4 ;  /* 0x0000002c51047c11 */ /* 0x002fe4000f8e20ff */
[----:B------:R-:W3:Y:S02]  /*4b00*/  SYNCS.PHASECHK.TRANS64.TRYWAIT P0, [R3+URZ+0x50], R0 ;  /* 0x00005000030075a7 */ /* 0x000ee400080011ff */
[----:B--23--:R-:W-:Y:S05]  /*4b10*/  @!P0 BRA `(.L_x_83) ;  /* 0x00000020008c8947 */ /* 0x00cfea0003800000 */
.L_x_130:
[----:B------:R-:W1:Y:S01]  /*4b20*/  LDS.128 R4, [R4+0xe0] ;  /* 0x0000e00004047984 */ /* 0x000e620000000c00 */
[----:B------:R-:W-:Y:S01]  /*4b30*/  UISETP.GE.AND UP0, UPT, UR40, 0x1, UPT ;  /* 0x000000012800788c */ /* 0x000fe2000bf06270 */
[----:B------:R-:W-:Y:S01]  /*4b40*/  @!PT LDS RZ, [RZ] ;  /* 0x00000000fffff984 */ /* 0x000fe20000000800 */
[----:B------:R-:W-:Y:S01]  /*4b50*/  @!PT LDS RZ, [RZ] ;  /* 0x00000000fffff984 */ /* 0x000fe20000000800 */
[----:B------:R-:W-:Y:S01]  /*4b60*/  @!PT LDS RZ, [RZ] ;  /* 0x00000000fffff984 */ /* 0x000fe20000000800 */
[----:B------:R-:W-:Y:S01]  /*4b70*/  @!PT LDS RZ, [RZ] ;  /* 0x00000000fffff984 */ /* 0x000fe20000000800 */
[----:B------:R2:W-:Y:S06]  /*4b80*/  MEMBAR.ALL.CTA ;  /* 0x0000000000007992 */ /* 0x0005ec0000008000 */
[----:B--2---:R-:W2:Y:S01]  /*4b90*/  FENCE.VIEW.ASYNC.S ;  /* 0x00000000000073c6 */ /* 0x004ea20000000000 */
[----:B-1----:R-:W-:Y:S11]  /*4ba0*/  LOP3.LUT P0, RZ, R6, 0x1, RZ, 0xc0, !PT ;  /* 0x0000000106ff7812 */ /* 0x002ff6000780c0ff */
[----:B------:R-:W-:Y:S02]  /*4bb0*/  @!UPT UIADD3 URZ, UPT, UPT, URZ, URZ, URZ ;  /* 0x000000fffffff290 */ /* 0x000fe4000fffe0ff */
[----:B--2---:R-:W-:Y:S01]  /*4bc0*/  VOTEU.ANY UP1, P0 ;  /* 0x0000000000ff7886 */ /* 0x004fe20000020100 */
[----:B------:R-:W-:Y:S01]  /*4bd0*/  PLOP3.LUT P0, PT, PT, PT, UP1, 0x80, 0x8 ;  /* 0x000000000008781c */ /* 0x000fe20003f0f018 */
[----:B------:R-:W-:Y:S11]  /*4be0*/  UP2UR UR47, UPR, URZ, 0x2 ;  /* 0x00000002ff2f7883 */ /* 0x000ff60008000000 */
[----:B------:R-:W-:Y:S01]  /*4bf0*/  @!UPT UIADD3 URZ, UPT, UPT, URZ, URZ, URZ ;  /* 0x000000fffffff290 */ /* 0x000fe2000fffe0ff */
[----:B---3--:R-:W-:Y:S02]  /*4c00*/  @P0 SHF.R.U32.HI R0, RZ, 0x10, R5 ;  /* 0x00000010ff000819 */ /* 0x008fe40000011605 */
        /* <DEDUP_REMOVED lines=12> */
[----:B------:R-:W2:Y:S01]  /*4cd0*/  LDCU UR12, c[0x0][0xb20] ;  /* 0x00016400ff0c77ac */ /* 0x000ea20008000800 */
[----:B------:R-:W-:Y:S02]  /*4ce0*/  UIMAD.WIDE.U32 UR4, UR49, UR55, URZ ;  /* 0x00000037310472a5 */ /* 0x000fe4000f8e00ff */
[----:B------:R-:W-:Y:S02]  /*4cf0*/  UIMAD.WIDE.U32 UR6, UR50, UR52, URZ ;  /* 0x00000034320672a5 */ /* 0x000fe4000f8e00ff */
[----:B------:R-:W-:Y:S02]  /*4d00*/  UISETP.NE.AND UP0, UPT, UR54, 0x1, UPT ;  /* 0x000000013600788c */ /* 0x000fe4000bf05270 */
[----:B------:R-:W-:Y:S02]  /*4d10*/  UIMAD.WIDE.U32 UR8, UR37, UR55, URZ ;  /* 0x00000037250872a5 */ /* 0x000fe4000f8e00ff */
[----:B------:R-:W-:Y:S02]  /*4d20*/  UIMAD.WIDE.U32 UR10, UR38, UR52, URZ ;  /* 0x00000034260a72a5 */ /* 0x000fe4000f8e00ff */
[----:B------:R-:W-:Y:S02]  /*4d30*/  UISETP.NE.AND UP1, UPT, UR41, 0x1, UPT ;  /* 0x000000012900788c */ /* 0x000fe4000bf25270 */
[----:B------:R-:W-:Y:S01]  /*4d40*/  UISETP.NE.AND UP2, UPT, UR40, 0x1, UPT ;  /* 0x000000012800788c */ /* 0x000fe2000bf45270 */
[----:B------:R-:W-:Y:S02]  /*4d50*/  UMOV UR4, UR5 ;  /* 0x0000000500047c82 */ /* 0x000fe40008000000 */
[----:B--2---:R-:W-:Y:S03]  /*4d60*/  USHF.R.U32.HI UR5, URZ, UR12, UR4 ;  /* 0x0000000cff057299 */ /* 0x004fe60008011604 */
[----:B------:R-:W-:Y:S02]  /*4d70*/  UMOV UR4, UR7 ;  /* 0x0000000700047c82 */ /* 0x000fe40008000000 */
[----:B------:R-:W-:Y:S02]  /*4d80*/  USHF.R.U32.HI UR7, URZ, UR53, UR4 ;  /* 0x00000035ff077299 */ /* 0x000fe40008011604 */
[----:B------:R-:W-:Y:S02]  /*4d90*/  USEL UR4, UR49, UR5, !UP0 ;  /* 0x0000000531047287 */ /* 0x000fe4000c000000 */
[----:B------:R-:W-:Y:S01]  /*4da0*/  USEL UR7, UR50, UR7, !UP1 ;  /* 0x0000000732077287 */ /* 0x000fe2000c800000 */
[----:B------:R-:W-:Y:S01]  /*4db0*/  UMOV UR5, UR9 ;  /* 0x0000000900057c82 */ /* 0x000fe20008000000 */
[----:B------:R-:W-:Y:S02]  /*4dc0*/  UIMAD.WIDE.U32 UR8, UR4, UR42, URZ ;  /* 0x0000002a040872a5 */ /* 0x000fe4000f8e00ff */
[----:B------:R-:W-:Y:S03]  /*4dd0*/  USHF.R.U32.HI UR6, URZ, UR12, UR5 ;  /* 0x0000000cff067299 */ /* 0x000fe60008011605 */
[----:B------:R-:W-:Y:S01]  /*4de0*/  UMOV UR5, UR11 ;  /* 0x0000000b00057c82 */ /* 0x000fe20008000000 */
[----:B------:R-:W-:Y:S02]  /*4df0*/  UIMAD.WIDE.U32 UR10, UR7, UR42, URZ ;  /* 0x0000002a070a72a5 */ /* 0x000fe4000f8e00ff */
[----:B------:R-:W-:Y:S02]  /*4e00*/  USHF.R.U32.HI UR12, URZ, UR53, UR5 ;  /* 0x00000035ff0c7299 */ /* 0x000fe40008011605 */
[----:B------:R-:W-:Y:S01]  /*4e10*/  USEL UR6, UR37, UR6, !UP0 ;  /* 0x0000000625067287 */ /* 0x000fe2000c000000 */
[----:B------:R-:W-:Y:S02]  /*4e20*/  UMOV UR5, UR9 ;  /* 0x0000000900057c82 */ /* 0x000fe40008000000 */
[----:B------:R-:W-:Y:S01]  /*4e30*/  UMOV UR10, UR11 ;  /* 0x0000000b000a7c82 */ /* 0x000fe20008000000 */
[----:B------:R-:W-:Y:S02]  /*4e40*/  @UP2 USHF.R.U32.HI UR4, URZ, UR43, UR5 ;  /* 0x0000002bff042299 */ /* 0x000fe40008011605 */
[----:B------:R-:W-:Y:S02]  /*4e50*/  @UP2 USHF.R.U32.HI UR7, URZ, UR43, UR10 ;  /* 0x0000002bff072299 */ /* 0x000fe4000801160a */
[----:B------:R-:W-:Y:S02]  /*4e60*/  UIMAD UR4, UR40, UR4, URZ ;  /* 0x00000004280472a4 */ /* 0x000fe4000f8e02ff */
[----:B------:R-:W-:Y:S02]  /*4e70*/  UIMAD.WIDE.U32 UR10, UR6, UR42, URZ ;  /* 0x0000002a060a72a5 */ /* 0x000fe4000f8e00ff */
[----:B------:R-:W-:Y:S02]  /*4e80*/  USEL UR5, UR38, UR12, !UP1 ;  /* 0x0000000c26057287 */ /* 0x000fe4000c800000 */
[----:B------:R-:W-:Y:S02]  /*4e90*/  UIMAD UR8, UR40, UR7, URZ ;  /* 0x00000007280872a4 */ /* 0x000fe4000f8e02ff */
[----:B------:R-:W-:Y:S03]  /*4ea0*/  UISETP.GE.AND UP0, UPT, UR6, UR4, UPT ;  /* 0x000000040600728c */ /* 0x000fe6000bf06270 */
[----:B------:R-:W-:Y:S01]  /*4eb0*/  UMOV UR4, UR11 ;  /* 0x0000000b00047c82 */ /* 0x000fe20008000000 */
[----:B------:R-:W-:Y:S02]  /*4ec0*/  UISETP.GE.OR UP0, UPT, UR5, UR8, UP0 ;  /* 0x000000080500728c */ /* 0x000fe40008706670 */
[----:B------:R-:W-:Y:S02]  /*4ed0*/  USHF.R.U32.HI UR4, URZ, UR43, UR4 ;  /* 0x0000002bff047299 */ /* 0x000fe40008011604 */
[----:B------:R-:W-:Y:S02]  /*4ee0*/  UIMAD.WIDE.U32 UR8, UR5, UR42, URZ ;  /* 0x0000002a050872a5 */ /* 0x000fe4000f8e00ff */
[----:B------:R-:W-:Y:S02]  /*4ef0*/  USEL UR11, UR6, UR4, !UP2 ;  /* 0x00000004060b7287 */ /* 0x000fe4000d000000 */
[----:B------:R-:W-:Y:S02]  /*4f00*/  UIADD3 UR8, UPT, UPT, -UR5, URZ, URZ ;  /* 0x000000ff05087290 */ /* 0x000fe4000fffe1ff */
[----:B------:R-:W-:Y:S01]  /*4f10*/  UIADD3 UR10, UPT, UPT, -UR11, URZ, URZ ;  /* 0x000000ff0b0a7290 */ /* 0x000fe2000fffe1ff */
[----:B------:R-:W-:Y:S01]  /*4f20*/  @!UP0 UMOV UR4, UR9 ;  /* 0x0000000900048c82 */ /* 0x000fe20008000000 */
[----:B------:R-:W-:Y:S02]  /*4f30*/  UIADD3 UR9, UPT, UPT, -UR6, URZ, URZ ;  /* 0x000000ff06097290 */ /* 0x000fe4000fffe1ff */
[----:B------:R-:W-:Y:S02]  /*4f40*/  @!UP0 USHF.R.U32.HI UR4, URZ, UR43, UR4 ;  /* 0x0000002bff048299 */ /* 0x000fe40008011604 */
[----:B------:R-:W-:Y:S02]  /*4f50*/  UIMAD UR10, UR40, UR10, UR6 ;  /* 0x0000000a280a72a4 */ /* 0x000fe4000f8e0206 */
[----:B------:R-:W-:Y:S04]  /*4f60*/  @!UP0 USEL UR4, UR5, UR4, !UP2 ;  /* 0x0000000405048287 */ /* 0x000fe8000d000000 */
[----:B------:R-:W-:Y:S02]  /*4f70*/  @!UP0 UIMAD UR10, UR7, UR10, UR4 ;  /* 0x0000000a070a82a4 */ /* 0x000fe4000f8e0204 */
[----:B------:R-:W-:Y:S02]  /*4f80*/  @!UP0 UIADD3 UR11, UPT, UPT, UR11, -UR4, URZ ;  /* 0x800000040b0b8290 */ /* 0x000fe4000fffe0ff */
[----:B------:R-:W-:Y:S02]  /*4f90*/  UIMAD UR7, UR41, UR8, UR38 ;  /* 0x00000008290772a4 */ /* 0x000fe4000f8e0226 */
[----:B------:R-:W-:Y:S02]  /*4fa0*/  @!UP0 UIMAD UR6, UR11, UR40, UR5 ;  /* 0x000000280b0682a4 */ /* 0x000fe4000f8e0205 */
[----:B------:R-:W-:Y:S01]  /*4fb0*/  UIMAD UR4, UR54, UR9, UR37 ;  /* 0x00000009360472a4 */ /* 0x000fe2000f8e0225 */
[----:B------:R-:W-:Y:S02]  /*4fc0*/  @!UP0 UMOV UR5, UR10 ;  /* 0x0000000a00058c82 */ /* 0x000fe40008000000 */
[----:B------:R-:W-:Y:S02]  /*4fd0*/  UIMAD UR38, UR5, UR41, UR7 ;  /* 0x00000029052672a4 */ /* 0x000fe4000f8e0207 */
[----:B------:R-:W-:Y:S11]  /*4fe0*/  UIMAD UR37, UR6, UR54, UR4 ;  /* 0x00000036062572a4 */ /* 0x000ff6000f8e0204 */
[----:B------:R-:W-:Y:S01]  /*4ff0*/  @!UPT UIADD3 URZ, UPT, UPT, URZ, URZ, URZ ;  /* 0x000000fffffff290 */ /* 0x000fe2000fffe0ff */
.L_x_84:
[----:B------:R-:W-:Y:S01]  /*5000*/  UISETP.NE.AND UP0, UPT, UR39, 0x1, UPT ;  /* 0x000000012700788c */ /* 0x000fe2000bf05270 */
[----:B------:R-:W-:Y:S10]  /*5010*/  IADD3 R81, PT, PT, R81, 0x1, RZ ;  /* 0x0000000151517810 */ /* 0x000ff40007ffe0ff */
[----:B------:R-:W2:Y:S01]  /*5020*/  @!UP0 LDCU.128 UR12, c[0x0][0xb10] ;  /* 0x00016200ff0c87ac */ /* 0x000ea20008000c00 */
[----:B------:R-:W3:Y:S01]  /*5030*/  @!UP0 LDCU UR5, c[0x0][0xb0c] ;  /* 0x00016180ff0587ac */ /* 0x000ee20008000800 */
[----:B------:R-:W4:Y:S01]  /*5040*/  @!UP0 LDCU UR10, c[0x0][0xb20] ;  /* 0x00016400ff0a87ac */ /* 0x000f220008000800 */
[----:B--2---:R-:W-:Y:S02]  /*5050*/  UIMAD.WIDE.U32 UR8, UR38, UR12, URZ ;  /* 0x0000000c260872a5 */ /* 0x004fe4000f8e00ff */
[----:B------:R-:W-:Y:S02]  /*5060*/  UIMAD.WIDE.U32 UR6, UR37, UR15, URZ ;  /* 0x0000000f250672a5 */ /* 0x000fe4000f8e00ff */
[----:B------:R-:W-:Y:S03]  /*5070*/  @!UP0 UISETP.NE.AND UP1, UPT, UR14, 0x1, UPT ;  /* 0x000000010e00888c */ /* 0x000fe6000bf25270 */
[----:B------:R-:W-:Y:S01]  /*5080*/  @!UP0 UMOV UR4, UR9 ;  /* 0x0000000900048c82 */ /* 0x000fe20008000000 */
[----:B---3--:R-:W-:Y:S02]  /*5090*/  @!UP0 UISETP.NE.AND UP2, UPT, UR5, 0x1, UPT ;  /* 0x000000010500888c */ /* 0x008fe4000bf45270 */
[----:B------:R-:W-:Y:S01]  /*50a0*/  @!UP0 USHF.R.U32.HI UR4, URZ, UR13, UR4 ;  /* 0x0000000dff048299 */ /* 0x000fe20008011604 */
[----:B------:R-:W-:Y:S02]  /*50b0*/  @!UP0 UMOV UR6, UR7 ;  /* 0x0000000700068c82 */ /* 0x000fe40008000000 */
[----:B----4-:R-:W-:Y:S02]  /*50c0*/  @!UP0 USHF.R.U32.HI UR6, URZ, UR10, UR6 ;  /* 0x0000000aff068299 */ /* 0x010fe40008011606 */
[----:B------:R-:W-:Y:S02]  /*50d0*/  @!UP0 USEL UR7, UR38, UR4, !UP2 ;  /* 0x0000000426078287 */ /* 0x000fe4000d000000 */
[----:B------:R-:W-:Y:S04]  /*50e0*/  @!UP0 USEL UR6, UR37, UR6, !UP1 ;  /* 0x0000000625068287 */ /* 0x000fe8000c800000 */
[----:B------:R-:W-:Y:S02]  /*50f0*/  @!UP0 UIADD3 UR4, UPT, UPT, -UR7, UR6, URZ ;  /* 0x0000000607048290 */ /* 0x000fe4000fffe1ff */
[----:B------:R-:W-:Y:S02]  /*5100*/  @!UP0 UIADD3 UR6, UPT, UPT, UR7, -UR6, URZ ;  /* 0x8000000607068290 */ /* 0x000fe4000fffe0ff */
[----:B------:R-:W-:Y:S02]  /*5110*/  @!UP0 UIMAD UR38, UR4, UR5, UR38 ;  /* 0x00000005042682a4 */ /* 0x000fe4000f8e0226 */
[----:B------:R-:W-:Y:S02]  /*5120*/  @!UP0 UIMAD UR37, UR6, UR14, UR37 ;  /* 0x0000000e062582a4 */ /* 0x000fe4000f8e0225 */
[----:B------:R-:W-:Y:S09]  /*5130*/  ULOP3.LUT UP0, URZ, UR56, 0x1b0, URZ, 0xc0, !UPT ;  /* 0x000001b038ff7892 */ /* 0x000ff2000f80c0ff */
[----:B------:R-:W-:Y:S05]  /*5140*/  BRA.U !UP0, `(.L_x_85) ;  /* 0x0000000108407547 */ /* 0x000fea000b800000 */
[----:B------:R-:W2:Y:S01]  /*5150*/  LDCU.64 UR8, c[0x4][0x80] ;  /* 0x01001000ff0877ac */ /* 0x000ea20008000a00 */
[----:B------:R-:W-:Y:S01]  /*5160*/  MOV R3, 0x0 ;  /* 0x0000000000037802 */ /* 0x000fe20000000f00 */
[----:B------:R-:W-:Y:S02]  /*5170*/  HFMA2 R12, -RZ, RZ, 0, 5.9604644775390625e-08 ;  /* 0x00000001ff0c7431 */ /* 0x000fe400000001ff */
[----:B------:R-:W-:Y:S02]  /*5180*/  IMAD.MOV.U32 R8, RZ, RZ, 0x70 ;  /* 0x00000070ff087424 */ /* 0x000fe400078e00ff */
[----:B------:R-:W-:Y:S01]  /*5190*/  IMAD.MOV.U32 R13, RZ, RZ, RZ ;  /* 0x000000ffff0d7224 */ /* 0x000fe200078e00ff */
[----:B------:R-:W3:Y:S01]  /*51a0*/  LDCU.64 UR6, c[0x4][0x88] ;  /* 0x01001100ff0677ac */ /* 0x000ee20008000a00 */
[----:B------:R-:W4:Y:S01]  /*51b0*/  LDC.64 R2, c[0x4][R3] ;  /* 0x0100000003027b82 */ /* 0x000f220000000a00 */
[----:B------:R-:W1:Y:S01]  /*51c0*/  LDCU.64 UR4, c[0x4][0x8] ;  /* 0x01000100ff0477ac */ /* 0x000e620008000a00 */
[----:B--2---:R-:W-:Y:S01]  /*51d0*/  MOV R5, UR9 ;  /* 0x0000000900057c02 */ /* 0x004fe20008000f00 */
[----:B------:R-:W-:Y:S01]  /*51e0*/  IMAD.U32 R4, RZ, RZ, UR8 ;  /* 0x00000008ff047e24 */ /* 0x000fe2000f8e00ff */
[----:B---3--:R-:W-:Y:S01]  /*51f0*/  MOV R7, UR7 ;  /* 0x0000000700077c02 */ /* 0x008fe20008000f00 */
[----:B------:R-:W-:Y:S01]  /*5200*/  IMAD.U32 R6, RZ, RZ, UR6 ;  /* 0x00000006ff067e24 */ /* 0x000fe2000f8e00ff */
[----:B-1----:R-:W-:Y:S01]  /*5210*/  MOV R11, UR5 ;  /* 0x00000005000b7c02 */ /* 0x002fe20008000f00 */
[----:B------:R-:W-:Y:S02]  /*5220*/  IMAD.U32 R10, RZ, RZ, UR4 ;  /* 0x00000004ff0a7e24 */ /* 0x000fe4000f8e00ff */
[----:B------:R-:W-:Y:S07]  /*5230*/  LEPC R20, `(.L_x_85) ;  /* 0x000000001014794e */ /* 0x000fee0000000000 */
[----:B----45:R-:W-:Y:S05]  /*5240*/  CALL.ABS.NOINC R2 ;  /* 0x0000000002007343 */ /* 0x030fea0003c00000 */
.L_x_85:
[----:B------:R-:W-:Y:S01]  /*5250*/  LOP3.LUT P0, RZ, R85, 0x1b0, RZ, 0xc0, !PT ;  /* 0x000001b055ff7812 */ /* 0x000fe2000780c0ff */
[----:B------:R-:W-:Y:S11]  /*5260*/  BSSY.RECONVERGENT B6, `(.L_x_86) ;  /* 0x0000013000067945 */ /* 0x000ff60003800200 */
[----:B------:R-:W-:Y:S01]  /*5270*/  @!UPT UIADD3 URZ, UPT, UPT, URZ, URZ, URZ ;  /* 0x000000fffffff290 */ /* 0x000fe2000fffe0ff */
[----:B------:R-:W-:Y:S05]  /*5280*/  @!P0 BRA `(.L_x_87) ;  /* 0x0000000000408947 */ /* 0x000fea0003800000 */
        /* <DEDUP_REMOVED lines=16> */
.L_x_87:
[----:B------:R-:W-:Y:S05]  /*5390*/  BSYNC.RECONVERGENT B6 ;  /* 0x0000000000067941 */ /* 0x000fea0003800200 */
.L_x_86:
[----:B------:R-:W-:Y:S01]  /*53a0*/  ISETP.NE.U32.AND P3, PT, R74, RZ, PT ;  /* 0x000000ff4a00720c */ /* 0x000fe20003f65070 */
[----:B------:R-:W-:Y:S01]  /*53b0*/  UISETP.NE.AND UP1, UPT, UR61, URZ, UPT ;  /* 0x000000ff3d00728c */ /* 0x000fe2000bf25270 */
[----:B------:R-:W-:Y:S02]  /*53c0*/  ISETP.NE.U32.AND P4, PT, R70, RZ, PT ;  /* 0x000000ff4600720c */ /* 0x000fe40003f85070 */
[----:B------:R-:W-:Y:S02]  /*53d0*/  ISETP.NE.AND.EX P3, PT, R75, RZ, PT, P3 ;  /* 0x000000ff4b00720c */ /* 0x000fe40003f65330 */
[----:B------:R-:W-:Y:S02]  /*53e0*/  PLOP3.LUT P1, PT, PT, PT, PT, 0x8, 0x80 ;  /* 0x000000000080781c */ /* 0x000fe40003f2e170 */
[----:B------:R-:W-:Y:S02]  /*53f0*/  PLOP3.LUT P0, PT, PT, PT, UP1, 0x80, 0x8 ;  /* 0x000000000008781c */ /* 0x000fe40003f0f018 */
[----:B------:R-:W-:Y:S02]  /*5400*/  ISETP.NE.AND.EX P4, PT, R71, RZ, PT, P4 ;  /* 0x000000ff4700720c */ /* 0x000fe40003f85340 */
[----:B------:R-:W2:Y:S09]  /*5410*/  @UP1 LDCU.64 UR4, c[0x0][0x888] ;  /* 0x00011100ff0417ac */ /* 0x000eb20008000a00 */
[----:B------:R-:W-:Y:S01]  /*5420*/  @P0 PLOP3.LUT P1, PT, P3, PT, PT, 0x80, 0x8 ;  /* 0x000000000008081c */ /* 0x000fe20001f2f070 */
[----:B--2---:R-:W-:Y:S04]  /*5430*/  @UP1 UISETP.NE.U32.AND UP0, UPT, UR4, URZ, UPT ;  /* 0x000000ff0400128c */ /* 0x004fe8000bf05070 */
[----:B------:R-:W-:Y:S04]  /*5440*/  @UP1 UISETP.NE.AND.EX UP0, UPT, UR5, URZ, UPT, UP0 ;  /* 0x000000ff0500128c */ /* 0x000fe8000bf05300 */
[----:B------:R-:W-:Y:S01]  /*5450*/  @UP1 USEL UR4, URZ, 0xffffffff, UP0 ;  /* 0xffffffffff041887 */ /* 0x000fe20008000000 */
[----:B------:R-:W-:Y:S11]  /*5460*/  @!P3 BRA `(.L_x_88) ;  /* 0x000000000030b947 */ /* 0x000ff60003800000 */
        /* <DEDUP_REMOVED lines=12> */
.L_x_88:
[----:B------:R-:W-:Y:S05]  /*5530*/  @!P4 BRA `(.L_x_89) ;  /* 0x000000000024c947 */ /* 0x000fea0003800000 */
[----:B------:R-:W-:Y:S01]  /*5540*/  ISETP.NE.U32.AND P2, PT, R68, RZ, PT ;  /* 0x000000ff4400720c */ /* 0x000fe20003f45070 */
[----:B------:R-:W2:Y:S03]  /*5550*/  LDCU.64 UR6, c[0x0][0x358] ;  /* 0x00006b00ff0677ac */ /* 0x000ea60008000a00 */
[----:B------:R-:W-:Y:S11]  /*5560*/  ISETP.NE.AND.EX P2, PT, R69, RZ, PT, P2 ;  /* 0x000000ff4500720c */ /* 0x000ff60003f45320 */
[----:B------:R-:W-:Y:S02]  /*5570*/  @!UPT UIADD3 URZ, UPT, UPT, URZ, URZ, URZ ;  /* 0x000000fffffff290 */ /* 0x000fe4000fffe0ff */
[----:B------:R-:W4:Y:S01]  /*5580*/  @P2 LDC.64 R2, c[0x0][0x8a8] ;  /* 0x00022a00ff022b82 */ /* 0x000f220000000a00 */
[----:B-1----:R-:W-:Y:S04]  /*5590*/  @P2 IMAD R0, R70, UR36, RZ ;  /* 0x0000002446002c24 */ /* 0x002fe8000f8e02ff */
[----:B----4-:R-:W-:Y:S05]  /*55a0*/  @P2 IMAD.WIDE R2, R0, 0x4, R2 ;  /* 0x0000000400022825 */ /* 0x010fea00078e0202 */
[----:B--2--5:R2:W5:Y:S02]  /*55b0*/  @P2 LDG.E R38, desc[UR6][R2.64] ;  /* 0x0000000602262981 */ /* 0x024564000c1e1900 */
[----:B--2---:R-:W4:Y:S02]  /*55c0*/  @!P2 LDC R38, c[0x0][0x8a0] ;  /* 0x00022800ff26ab82 */ /* 0x004f240000000800 */
.L_x_89:
[----:B---3-5:R-:W-:Y:S01]  /*55d0*/  @P0 FSETP.NEU.AND P4, PT, R39, RZ, PT ;  /* 0x000000ff2700020b */ /* 0x028fe20003f8d000 */
[----:B-1----:R-:W-:Y:S01]  /*55e0*/  IMAD.U32 R0, RZ, RZ, UR4 ;  /* 0x00000004ff007e24 */ /* 0x002fe2000f8e00ff */
[----:B------:R-:W-:Y:S01]  /*55f0*/  @P0 LOP3.LUT P2, RZ, R79, 0xff, RZ, 0xc0, !PT ;  /* 0x000000ff4fff0812 */ /* 0x000fe2000784c0ff */
[----:B------:R-:W-:Y:S01]  /*5600*/  BSSY B1, `(.L_x_90) ;  /* 0x0000039000017945 */ /* 0x000fe20003800000 */
[----:B------:R-:W-:Y:S02]  /*5610*/  @P0 SEL R2, RZ, 0xffffffff, P4 ;  /* 0xffffffffff020807 */ /* 0x000fe40002000000 */
[----:B------:R-:W-:Y:S02]  /*5620*/  CS2R R66, SRZ ;  /* 0x0000000000427805 */ /* 0x000fe4000001ff00 */
[----:B------:R-:W-:Y:S02]  /*5630*/  LEA R22, R36, UR44, 0x3 ;  /* 0x0000002c24167c11 */ /* 0x000fe4000f8e18ff */
[----:B------:R-:W-:Y:S02]  /*5640*/  CS2R R64, SRZ ;  /* 0x0000000000407805 */ /* 0x000fe4000001ff00 */
[----:B------:R-:W-:Y:S02]  /*5650*/  @P1 SEL R2, R0, R2, !P2 ;  /* 0x0000000200021207 */ /* 0x000fe40005000000 */
[----:B------:R-:W-:Y:S02]  /*5660*/  CS2R R18, SRZ ;  /* 0x0000000000127805 */ /* 0x000fe4000001ff00 */
[----:B------:R-:W-:Y:S02]  /*5670*/  SHF.L.U32 R3, R84, 0x1f, RZ ;  /* 0x0000001f54037819 */ /* 0x000fe400000006ff */
[----:B------:R-:W-:Y:S02]  /*5680*/  CS2R R16, SRZ ;  /* 0x0000000000107805 */ /* 0x000fe4000001ff00 */
[----:B------:R-:W-:Y:S02]  /*5690*/  @P0 LOP3.LUT R2, R2, 0x1, RZ, 0xc0, !PT ;  /* 0x0000000102020812 */ /* 0x000fe400078ec0ff */
[----:B------:R-:W-:Y:S02]  /*56a0*/  PLOP3.LUT P5, PT, PT, PT, PT, 0x8, 0x80 ;  /* 0x000000000080781c */ /* 0x000fe40003fae170 */
[----:B------:R-:W-:Y:S02]  /*56b0*/  ISETP.NE.U32.OR P1, PT, R2, 0x1, !P0 ;  /* 0x000000010200780c */ /* 0x000fe40004725470 */
[----:B------:R-:W-:Y:S11]  /*56c0*/  LEA.HI R2, R36, R36, RZ, 0x1 ;  /* 0x0000002424027211 */ /* 0x000ff600078f08ff */
[----:B------:R-:W-:Y:S04]  /*56d0*/  @P1 SHF.L.U32 R0, R82, 0x1f, RZ ;  /* 0x0000001f52001819 */ /* 0x000fe800000006ff */
[----:B------:R1:W2:Y:S01]  /*56e0*/  @P1 SYNCS.PHASECHK.TRANS64.TRYWAIT P0, [UR44+0x30], R0 ;  /* 0x00003000ff0015a7 */ /* 0x0002a2000800112c */
[----:B------:R3:W3:Y:S01]  /*56f0*/  SYNCS.PHASECHK.TRANS64.TRYWAIT P4, [R22+URZ+0x70], R3 ;  /* 0x00007003160075a7 */ /* 0x0006e200080811ff */
[C---:B-1----:R-:W-:Y:S01]  /*5700*/  IMAD.SHL.U32 R0, R2.reuse, 0x20, RZ ;  /* 0x0000002002007824 */ /* 0x042fe200078e00ff */
[----:B------:R-:W-:Y:S04]  /*5710*/  LOP3.LUT R2, R2, 0xffe, RZ, 0xc0, !PT ;  /* 0x00000ffe02027812 */ /* 0x000fe800078ec0ff */
[----:B------:R-:W-:Y:S01]  /*5720*/  LOP3.LUT R0, R0, 0xffffffc0, RZ, 0xc0, !PT ;  /* 0xffffffc000007812 */ /* 0x000fe200078ec0ff */
[----:B------:R-:W-:Y:S04]  /*5730*/  IMAD.IADD R2, R36, 0x1, -R2 ;  /* 0x0000000124027824 */ /* 0x000fe800078e0a02 */
[----:B------:R-:W-:Y:S04]  /*5740*/  IMAD.IADD R0, R37, 0x1, R0 ;  /* 0x0000000125007824 */ /* 0x000fe800078e0200 */
[----:B------:R-:W-:Y:S01]  /*5750*/  IMAD R2, R2, 0x100000, R0 ;  /* 0x0010000002027824 */ /* 0x000fe200078e0200 */
[----:B--2---:R-:W-:Y:S01]  /*5760*/  @P1 PLOP3.LUT P5, PT, P0, PT, PT, 0x8, 0x80 ;  /* 0x000000000080181c */ /* 0x004fe200007ae170 */
[----:B------:R-:W-:Y:S01]  /*5770*/  @!UPT UIADD3 URZ, UPT, UPT, URZ, URZ, URZ ;  /* 0x000000fffffff290 */ /* 0x000fe2000fffe0ff */
[----:B---3--:R-:W-:Y:S11]  /*5780*/  @!P1 BRA `(.L_x_91) ;  /* 0x0000000000809947 */ /* 0x008ff60003800000 */
[----:B------:R-:W-:Y:S01]  /*5790*/  ISETP.NE.U32.AND P0, PT, RZ, UR58, PT ;  /* 0x0000003aff007c0c */ /* 0x000fe2000bf05070 */
[----:B------:R-:W-:Y:S01]  /*57a0*/  BSSY B0, `(.L_x_92) ;  /* 0x0000012000007945 */ /* 0x000fe20003800000 */
[----:B------:R-:W-:Y:S02]  /*57b0*/  FSETP.NEU.AND P2, PT, R39, RZ, PT ;  /* 0x000000ff2700720b */ /* 0x000fe40003f4d000 */
[----:B------:R-:W-:Y:S02]  /*57c0*/  CS2R R18, SRZ ;  /* 0x0000000000127805 */ /* 0x000fe4000001ff00 */
[----:B------:R-:W-:Y:S02]  /*57d0*/  ISETP.NE.AND.EX P0, PT, RZ, UR59, PT, P0 ;  /* 0x0000003bff007c0c */ /* 0x000fe4000bf05300 */
[----:B------:R-:W-:Y:S02]  /*57e0*/  CS2R R16, SRZ ;  /* 0x0000000000107805 */ /* 0x000fe4000001ff00 */
[----:B------:R-:W-:Y:S02]  /*57f0*/  LOP3.LUT P1, RZ, R79, 0xff, RZ, 0xc0, !PT ;  /* 0x000000ff4fff7812 */ /* 0x000fe4000782c0ff */
[----:B------:R-:W-:Y:S02]  /*5800*/  CS2R R66, SRZ ;  /* 0x0000000000427805 */ /* 0x000fe4000001ff00 */
[----:B------:R-:W-:Y:S02]  /*5810*/  SEL R0, RZ, 0xffffffff, P2 ;  /* 0xffffffffff007807 */ /* 0x000fe40001000000 */
[----:B------:R-:W-:Y:S02]  /*5820*/  CS2R R64, SRZ ;  /* 0x0000000000407805 */ /* 0x000fe4000001ff00 */
[----:B------:R-:W-:Y:S04]  /*5830*/  SEL R4, RZ, 0xffffffff, P0 ;  /* 0xffffffffff047807 */ /* 0x000fe80000000000 */
[----:B------:R-:W-:Y:S04]  /*5840*/  @P3 SEL R0, R4, R0, !P1 ;  /* 0x0000000004003207 */ /* 0x000fe80004800000 */
[----:B------:R-:W-:Y:S04]  /*5850*/  LOP3.LUT R0, R0, 0x1, RZ, 0xc0, !PT ;  /* 0x0000000100007812 */ /* 0x000fe800078ec0ff */
[----:B------:R-:W-:Y:S01]  /*5860*/  ISETP.NE.U32.AND P0, PT, R0, 0x1, PT ;  /* 0x000000010000780c */ /* 0x000fe20003f05070 */
[----:B------:R-:W-:Y:S01]  /*5870*/  @!UPT UIADD3 URZ, UPT, UPT, URZ, URZ, URZ ;  /* 0x000000fffffff290 */ /* 0x000fe2000fffe0ff */
[----:B------:R-:W-:Y:S11]  /*5880*/  @!P5 BRA `(.L_x_93) ;  /* 0x00000000000cd947 */ /* 0x000ff60003800000 */
[----:B------:R-:W-:Y:S04]  /*5890*/  SHF.L.U32 R4, R82, 0x1f, RZ ;  /* 0x0000001f52047819 */ /* 0x000fe800000006ff */
[----:B------:R-:W1:Y:S02]  /*58a0*/  SYNCS.PHASECHK.TRANS64.TRYWAIT P1, [UR44+0x30], R4 ;  /* 0x00003004ff0075a7 */ /* 0x000e64000802112c */
[----:B-1----:R-:W-:Y:S05]  /*58b0*/  @!P1 BRA `(.L_x_94) ;  /* 0x0000001400389947 */ /* 0x002fea0003800000 */
.L_x_93:
[----:B------:R-:W-:Y:S05]  /*58c0*/  BSYNC B0 ;  /* 0x0000000000007941 */ /* 0x000fea0003800000 */
.L_x_92:
[----:B------:R2:W3:Y:S01]  /*58d0*/  @P0 LDS.128 R16, [R78+UR44+0x200] ;  /* 0x0002002c4e100984 */ /* 0x0004e20008000c00 */
[----:B------:R-:W-:Y:S01]  /*58e0*/  UIADD3 UR4, UPT, UPT, UR44, 0x38, URZ ;  /* 0x000000382c047890 */ /* 0x000fe2000fffe0ff */
[----:B------:R-:W-:Y:S02]  /*58f0*/  LOP3.LUT R82, R82, 0x1, RZ, 0x3c, !PT ;  /* 0x0000000152527812 */ /* 0x000fe400078e3cff */
[----:B------:R2:W1:Y:S01]  /*5900*/  @P0 LDS.128 R64, [R77+0x10] ;  /* 0x000010004d400984 */ /* 0x0004620000000c00 */
[----:B------:R-:W-:Y:S01]  /*5910*/  UPRMT UR4, UR48, 0x654, UR4 ;  /* 0x0000065430047896 */ /* 0x000fe20008000004 */
[----:B------:R-:W-:Y:S01]  /*5920*/  @!PT LDS RZ, [RZ] ;  /* 0x00000000fffff984 */ /* 0x000fe20000000800 */
[----:B------:R-:W-:Y:S01]  /*5930*/  @!PT LDS RZ, [RZ] ;  /* 0x00000000fffff984 */ /* 0x000fe20000000800 */
[----:B------:R-:W-:Y:S01]  /*5940*/  @!PT LDS RZ, [RZ] ;  /* 0x00000000fffff984 */ /* 0x000fe20000000800 */
[----:B------:R-:W-:Y:S01]  /*5950*/  @!PT LDS RZ, [RZ] ;  /* 0x00000000fffff984 */ /* 0x000fe20000000800 */
[----:B------:R5:W-:Y:S06]  /*5960*/  MEMBAR.ALL.CTA ;  /* 0x0000000000007992 */ /* 0x000bec0000008000 */
[----:B-----5:R-:W5:Y:S02]  /*5970*/  FENCE.VIEW.ASYNC.S ;  /* 0x00000000000073c6 */ /* 0x020f640000000000 */
[----:B-----5:R-:W-:Y:S03]  /*5980*/  SYNCS.ARRIVE.TRANS64.RED.A1T0 RZ, [UR4], RZ ;  /* 0x000000ffffff79a7 */ /* 0x020fe60008100404 */
.L_x_91:
[----:B------:R-:W-:Y:S05]  /*5990*/  BSYNC B1 ;  /* 0x0000000000017941 */ /* 0x000fea0003800000 */
.L_x_90:
[----:B-1----:R-:W-:Y:S04]  /*59a0*/  SHF.R.U32.HI R0, RZ, 0x15, R2 ;  /* 0x00000015ff007819 */ /* 0x002fe80000011602 */
[----:B------:R-:W-:Y:S01]  /*59b0*/  LOP3.LUT P0, RZ, R0, 0x3, R80, 0x48, !PT ;  /* 0x0000000300ff7812 */ /* 0x000fe20007804850 */
[----:B------:R-:W-:Y:S01]  /*59c0*/  @!UPT UIADD3 URZ, UPT, UPT, URZ, URZ, URZ ;  /* 0x000000fffffff290 */ /* 0x000fe2000fffe0ff */
[----:B------:R-:W-:Y:S11]  /*59d0*/  @P4 BRA `(.L_x_95) ;  /* 0x0000000000084947 */ /* 0x000ff60003800000 */
[----:B------:R-:W1:Y:S02]  /*59e0*/  SYNCS.PHASECHK.TRANS64.TRYWAIT P1, [R22+URZ+0x70], R3 ;  /* 0x00007003160075a7 */ /* 0x000e6400080211ff */
[----:B-1----:R-:W-:Y:S05]  /*59f0*/  @!P1 BRA `(.L_x_96) ;  /* 0x0000001400009947 */ /* 0x002fea0003800000 */
.L_x_95:
[----:B------:R-:W-:Y:S05]  /*5a00*/  @!P0 BRA `(.L_x_97) ;  /* 0x0000000000408947 */ /* 0x000fea0003800000 */
[----:B------:R-:W1:Y:S01]  /*5a10*/  LDCU.64 UR8, c[0x4][0x70] ;  /* 0x01000e00ff0877ac */ /* 0x000e620008000a00 */
[----:B------:R-:W-:Y:S01]  /*5a20*/  MOV R15, 0x0 ;  /* 0x00000000000f7802 */ /* 0x000fe20000000f00 */
[----:B------:R-:W-:Y:S02]  /*5a30*/  HFMA2 R12, -RZ, RZ, 0, 5.9604644775390625e-08 ;  /* 0x00000001ff0c7431 */ /* 0x000fe400000001ff */
[----:B------:R-:W-:Y:S02]  /*5a40*/  IMAD.MOV.U32 R8, RZ, RZ, 0x192 ;  /* 0x00000192ff087424 */ /* 0x000fe400078e00ff */
[----:B------:R-:W-:Y:S01]  /*5a50*/  IMAD.MOV.U32 R13, RZ, RZ, RZ ;  /* 0x000000ffff0d7224 */ /* 0x000fe200078e00ff */
[----:B------:R-:W5:Y:S01]  /*5a60*/  LDCU.64 UR6, c[0x4][0x78] ;  /* 0x01000f00ff0677ac */ /* 0x000f620008000a00 */
[----:B------:R-:W2:Y:S01]  /*5a70*/  LDC.64 R14, c[0x4][R15] ;  /* 0x010000000f0e7b82 */ /* 0x000ea20000000a00 */
[----:B------:R-:W3:Y:S01]  /*5a80*/  LDCU.64 UR4, c[0x4][0x10] ;  /* 0x01000200ff0477ac */ /* 0x000ee20008000a00 */
[----:B-1----:R-:W-:Y:S01]  /*5a90*/  MOV R5, UR9 ;  /* 0x0000000900057c02 */ /* 0x002fe20008000f00 */
[----:B------:R-:W-:Y:S01]  /*5aa0*/  IMAD.U32 R4, RZ, RZ, UR8 ;  /* 0x00000008ff047e24 */ /* 0x000fe2000f8e00ff */
[----:B-----5:R-:W-:Y:S01]  /*5ab0*/  MOV R7, UR7 ;  /* 0x0000000700077c02 */ /* 0x020fe20008000f00 */
[----:B------:R-:W-:Y:S01]  /*5ac0*/  IMAD.U32 R6, RZ, RZ, UR6 ;  /* 0x00000006ff067e24 */ /* 0x000fe2000f8e00ff */
[----:B---3--:R-:W-:Y:S01]  /*5ad0*/  MOV R11, UR5 ;  /* 0x00000005000b7c02 */ /* 0x008fe20008000f00 */
[----:B------:R-:W-:Y:S02]  /*5ae0*/  IMAD.U32 R10, RZ, RZ, UR4 ;  /* 0x00000004ff0a7e24 */ /* 0x000fe4000f8e00ff */
[----:B------:R-:W-:Y:S07]  /*5af0*/  LEPC R20, `(.L_x_97) ;  /* 0x000000001014794e */ /* 0x000fee0000000000 */
[----:B--2-4-:R-:W-:Y:S05]  /*5b00*/  CALL.ABS.NOINC R14 ;  /* 0x000000000e007343 */ /* 0x014fea0003c00000 */
.L_x_97:
[----:B------:R-:W-:Y:S01]  /*5b10*/  LOP3.LUT P0, RZ, R76, 0x60, RZ, 0xc0, !PT ;  /* 0x000000604cff7812 */ /* 0x000fe2000780c0ff */
[----:B------:R-:W-:Y:S05]  /*5b20*/  WARPSYNC.ALL ;  /* 0x0000000000007948 */ /* 0x000fea0003800000 */
[----:B------:R-:W-:Y:S01]  /*5b30*/  R2UR UR4, R2 ;  /* 0x00000000020472ca */ /* 0x000fe200000e0000 */
[----:B------:R-:W-:Y:S01]  /*5b40*/  BSSY.RECONVERGENT B0, `(.L_x_98) ;  /* 0x000009f000007945 */ /* 0x000fe20003800200 */
[-C--:B---3--:R-:W-:Y:S02]  /*5b50*/  F2FP.F16.E5M2.UNPACK_B R2, R16.reuse ;  /* 0x00000010ff02723e */ /* 0x088fe400020004ff */
[----:B------:R-:W-:Y:S02]  /*5b60*/  F2FP.F16.E5M2.UNPACK_B R16, R16.H1 ;  /* 0x00000010ff10723e */ /* 0x000fe400030004ff */
[----:B------:R-:W-:Y:S01]  /*5b70*/  R2UR UR5, R22 ;  /* 0x00000000160572ca */ /* 0x000fe200000e0000 */
[----:B------:R-:W-:Y:S01]  /*5b80*/  HADD2.F32 R0, -RZ, R2.H0_H0 ;  /* 0x20000002ff007230 */ /* 0x000fe20000004100 */
[-C--:B------:R-:W-:Y:S01]  /*5b90*/  F2FP.F16.E5M2.UNPACK_B R42, R17.reuse ;  /* 0x00000011ff2a723e */ /* 0x080fe200020004ff */
[--C-:B------:R-:W-:Y:S01]  /*5ba0*/  HADD2.F32 R3, -RZ, R16.reuse.H0_H0 ;  /* 0x20000010ff037230 */ /* 0x100fe20000004100 */
[----:B------:R-:W-:Y:S01]  /*5bb0*/  F2FP.F16.E5M2.UNPACK_B R44, R17.H1 ;  /* 0x00000011ff2c723e */ /* 0x000fe200030004ff */
[----:B------:R-:W-:Y:S01]  /*5bc0*/  HADD2.F32 R40, -RZ, R16.H1_H1 ;  /* 0x30000010ff287230 */ /* 0x000fe20000004100 */
[-C--:B------:R-:W-:Y:S01]  /*5bd0*/  F2FP.F16.E5M2.UNPACK_B R46, R18.reuse ;  /* 0x00000012ff2e723e */ /* 0x080fe200020004ff */
[----:B------:R-:W-:Y:S01]  /*5be0*/  HADD2.F32 R2, -RZ, R2.H1_H1 ;  /* 0x30000002ff027230 */ /* 0x000fe20000004100 */
[----:B------:R-:W-:Y:S01]  /*5bf0*/  F2FP.F16.E5M2.UNPACK_B R48, R18.H1 ;  /* 0x00000012ff30723e */ /* 0x000fe200030004ff */
[--C-:B------:R-:W-:Y:S01]  /*5c00*/  HADD2.F32 R41, -RZ, R42.reuse.H0_H0 ;  /* 0x2000002aff297230 */ /* 0x100fe20000004100 */
[-C--:B------:R-:W-:Y:S01]  /*5c10*/  F2FP.F16.E5M2.UNPACK_B R50, R19.reuse ;  /* 0x00000013ff32723e */ /* 0x080fe200020004ff */
[----:B------:R-:W-:Y:S01]  /*5c20*/  HADD2.F32 R42, -RZ, R42.H1_H1 ;  /* 0x3000002aff2a7230 */ /* 0x000fe20000004100 */
[----:B------:R-:W-:Y:S01]  /*5c30*/  F2FP.F16.E5M2.UNPACK_B R52, R19.H1 ;  /* 0x00000013ff34723e */ /* 0x000fe200030004ff */
[----:B------:R-:W-:Y:S01]  /*5c40*/  HADD2.F32 R43, -RZ, R44.H0_H0 ;  /* 0x2000002cff2b7230 */ /* 0x000fe20000004100 */
[----:B------:R-:W-:Y:S01]  /*5c50*/  LDTM.16dp32bit_t0_t15.x32 R4, tmem[UR4] ;  /* 0x00000004000479ee */ /* 0x000fe20008a80000 */
[----:B------:R-:W1:Y:S01]  /*5c60*/  LDTM.16dp32bit_t16_t31.x32 R4, tmem[UR4+0x20] ;  /* 0x00002004000479ee */ /* 0x000e620008aa0000 */
[----:B------:R-:W-:Y:S01]  /*5c70*/  NOP ;  /* 0x0000000000007918 */ /* 0x000fe20000000000 */
[----:B------:R-:W-:Y:S01]  /*5c80*/  UIADD3 UR4, UPT, UPT, UR5, 0x90, URZ ;  /* 0x0000009005047890 */ /* 0x000fe2000fffe0ff */
[--C-:B------:R-:W-:Y:S01]  /*5c90*/  HADD2.F32 R45, -RZ, R46.reuse.H0_H0 ;  /* 0x2000002eff2d7230 */ /* 0x100fe20000004100 */
[----:B------:R-:W-:Y:S01]  /*5ca0*/  F2FP.F16.E5M2.UNPACK_B R54, R64 ;  /* 0x00000040ff36723e */ /* 0x000fe200020004ff */
[----:B------:R-:W-:Y:S01]  /*5cb0*/  HADD2.F32 R46, -RZ, R46.H1_H1 ;  /* 0x3000002eff2e7230 */ /* 0x000fe20000004100 */
[----:B------:R-:W-:Y:S01]  /*5cc0*/  UPRMT UR4, UR48, 0x654, UR4 ;  /* 0x0000065430047896 */ /* 0x000fe20008000004 */
[--C-:B------:R-:W-:Y:S01]  /*5cd0*/  HADD2.F32 R49, -RZ, R50.reuse.H0_H0 ;  /* 0x20000032ff317230 */ /* 0x100fe20000004100 */
[-C--:B------:R-:W-:Y:S01]  /*5ce0*/  F2FP.F16.E5M2.UNPACK_B R58, R65.reuse ;  /* 0x00000041ff3a723e */ /* 0x080fe200020004ff */
[----:B------:R-:W-:Y:S01]  /*5cf0*/  HADD2.F32 R50, -RZ, R50.H1_H1 ;  /* 0x30000032ff327230 */ /* 0x000fe20000004100 */
[----:B------:R-:W-:Y:S01]  /*5d00*/  F2FP.F16.E5M2.UNPACK_B R62, R66 ;  /* 0x00000042ff3e723e */ /* 0x000fe200020004ff */
[--C-:B------:R-:W-:Y:S01]  /*5d10*/  HADD2.F32 R53, -RZ, R54.reuse.H0_H0 ;  /* 0x20000036ff357230 */ /* 0x100fe20000004100 */
[----:B------:R-:W-:Y:S01]  /*5d20*/  F2FP.F16.E5M2.UNPACK_B R56, R64.H1 ;  /* 0x00000040ff38723e */ /* 0x000fe200030004ff */
[----:B------:R-:W-:Y:S01]  /*5d30*/  HADD2.F32 R54, -RZ, R54.H1_H1 ;  /* 0x30000036ff367230 */ /* 0x000fe20000004100 */
[----:B------:R-:W-:Y:S01]  /*5d40*/  F2FP.F16.E5M2.UNPACK_B R60, R65.H1 ;  /* 0x00000041ff3c723e */ /* 0x000fe200030004ff */
[----:B-1----:R-:W-:Y:S01]  /*5d50*/  SYNCS.ARRIVE.TRANS64.RED.A1T0 RZ, [UR4], RZ ;  /* 0x000000ffffff79a7 */ /* 0x002fe20008100404 */
[--C-:B------:R-:W-:Y:S01]  /*5d60*/  HADD2.F32 R57, -RZ, R58.reuse.H0_H0 ;  /* 0x2000003aff397230 */ /* 0x100fe20000004100 */
[-C--:B------:R-:W-:Y:S01]  /*5d70*/  F2FP.F16.E5M2.UNPACK_B R65, R67.reuse ;  /* 0x00000043ff41723e */ /* 0x080fe200020004ff */
[----:B------:R-:W-:Y:S01]  /*5d80*/  HADD2.F32 R58, -RZ, R58.H1_H1 ;  /* 0x3000003aff3a7230 */ /* 0x000fe20000004100 */
[----:B------:R-:W-:Y:S01]  /*5d90*/  F2FP.F16.E5M2.UNPACK_B R64, R66.H1 ;  /* 0x00000042ff40723e */ /* 0x000fe200030004ff */
[--C-:B------:R-:W-:Y:S01]  /*5da0*/  HADD2.F32 R61, -RZ, R62.reuse.H0_H0 ;  /* 0x2000003eff3d7230 */ /* 0x100fe20000004100 */
[----:B------:R-:W-:Y:S01]  /*5db0*/  F2FP.F16.E5M2.UNPACK_B R67, R67.H1 ;  /* 0x00000043ff43723e */ /* 0x000fe200030004ff */
[----:B------:R-:W-:Y:S01]  /*5dc0*/  HADD2.F32 R62, -RZ, R62.H1_H1 ;  /* 0x3000003eff3e7230 */ /* 0x000fe20000004100 */
[----:B------:R-:W-:Y:S01]  /*5dd0*/  IADD3 R36, PT, PT, R36, 0x1, RZ ;  /* 0x0000000124247810 */ /* 0x000fe20007ffe0ff */
[C---:B----4-:R-:W-:Y:S01]  /*5de0*/  FMUL R4, R38.reuse, R4 ;  /* 0x0000000426047220 */ /* 0x050fe20000400000 */
[C---:B------:R-:W-:Y:S01]  /*5df0*/  FMUL R5, R38.reuse, R5 ;  /* 0x0000000526057220 */ /* 0x040fe20000400000 */
[C---:B------:R-:W-:Y:S01]  /*5e00*/  FMUL R8, R38.reuse, R8 ;  /* 0x0000000826087220 */ /* 0x040fe20000400000 */
[C---:B------:R-:W-:Y:S01]  /*5e10*/  FMUL R9, R38.reuse, R9 ;  /* 0x0000000926097220 */ /* 0x040fe20000400000 */
[C---:B------:R-:W-:Y:S01]  /*5e20*/  FFMA R4, R39.reuse, R0, R4 ;  /* 0x0000000027047223 */ /* 0x040fe20000000004 */
[C---:B------:R-:W-:Y:S01]  /*5e30*/  FFMA R5, R39.reuse, R2, R5 ;  /* 0x0000000227057223 */ /* 0x040fe20000000005 */
[C---:B------:R-:W-:Y:S01]  /*5e40*/  FMUL R12, R38.reuse, R12 ;  /* 0x0000000c260c7220 */ /* 0x040fe20000400000 */
        /* <DEDUP_REMOVED lines=10> */
[----:B------:R-:W-:Y:S02]  /*5ef0*/  HADD2.F32 R44, -RZ, R44.H1_H1 ;  /* 0x3000002cff2c7230 */ /* 0x000fe40000004100 */
[C---:B------:R-:W-:Y:S01]  /*5f00*/  FMUL R10, R38.reuse, R10 ;  /* 0x0000000a260a7220 */ /* 0x040fe20000400000 */
[C---:B------:R-:W-:Y:S01]  /*5f10*/  FFMA R6, R39.reuse, R3, R6 ;  /* 0x0000000327067223 */ /* 0x040fe20000000006 */
[C---:B------:R-:W-:Y:S01]  /*5f20*/  FFMA R7, R39.reuse, R40, R7 ;  /* 0x0000002827077223 */ /* 0x040fe20000000007 */
[C---:B------:R-:W-:Y:S01]  /*5f30*/  FFMA R8, R39.reuse, R41, R8 ;  /* 0x0000002927087223 */ /* 0x040fe20000000008 */
[C---:B------:R-:W-:Y:S01]  /*5f40*/  FFMA R9, R39.reuse, R42, R9 ;  /* 0x0000002a27097223 */ /* 0x040fe20000000009 */
[----:B------:R-:W-:Y:S01]  /*5f50*/  FFMA R10, R39, R43, R10 ;  /* 0x0000002b270a7223 */ /* 0x000fe2000000000a */
[--C-:B------:R-:W-:Y:S01]  /*5f60*/  HADD2.F32 R40, -RZ, R65.reuse.H0_H0 ;  /* 0x20000041ff287230 */ /* 0x100fe20000004100 */
[----:B------:R-:W-:Y:S01]  /*5f70*/  F2FP.SATFINITE.E5M2.F32.PACK_AB_MERGE_C R86, R7, R6, RZ ;  /* 0x000000060756723e */ /* 0x000fe200048060ff */
[C---:B------:R-:W-:Y:S01]  /*5f80*/  FMUL R7, R38.reuse, R24 ;  /* 0x0000001826077220 */ /* 0x040fe20000400000 */
[C---:B------:R-:W-:Y:S01]  /*5f90*/  FMUL R24, R38.reuse, R29 ;  /* 0x0000001d26187220 */ /* 0x040fe20000400000 */
[C---:B------:R-:W-:Y:S01]  /*5fa0*/  FMUL R29, R38.reuse, R34 ;  /* 0x00000022261d7220 */ /* 0x040fe20000400000 */
[----:B------:R-:W-:Y:S02]  /*5fb0*/  HADD2.F32 R65, -RZ, R65.H1_H1 ;  /* 0x30000041ff417230 */ /* 0x000fe40000004100 */
[C---:B------:R-:W-:Y:S01]  /*5fc0*/  FMUL R11, R38.reuse, R11 ;  /* 0x0000000b260b7220 */ /* 0x040fe20000400000 */
[--C-:B------:R-:W-:Y:S02]  /*5fd0*/  HADD2.F32 R47, -RZ, R48.reuse.H0_H0 ;  /* 0x20000030ff2f7230 */ /* 0x100fe40000004100 */
[C---:B------:R-:W-:Y:S01]  /*5fe0*/  FMUL R14, R38.reuse, R14 ;  /* 0x0000000e260e7220 */ /* 0x040fe20000400000 */
[----:B------:R-:W-:Y:S02]  /*5ff0*/  HADD2.F32 R48, -RZ, R48.H1_H1 ;  /* 0x30000030ff307230 */ /* 0x000fe40000004100 */
[C---:B------:R-:W-:Y:S01]  /*6000*/  FFMA R11, R39.reuse, R44, R11 ;  /* 0x0000002c270b7223 */ /* 0x040fe2000000000b */
[C---:B------:R-:W-:Y:S01]  /*6010*/  FFMA R12, R39.reuse, R45, R12 ;  /* 0x0000002d270c7223 */ /* 0x040fe2000000000c */
[C---:B------:R-:W-:Y:S01]  /*6020*/  FFMA R13, R39.reuse, R46, R13 ;  /* 0x0000002e270d7223 */ /* 0x040fe2000000000d */
[----:B------:R-:W-:Y:S01]  /*6030*/  FFMA R14, R39, R47, R14 ;  /* 0x0000002f270e7223 */ /* 0x000fe2000000000e */
[C---:B------:R-:W-:Y:S01]  /*6040*/  FMUL R15, R38.reuse, R15 ;  /* 0x0000000f260f7220 */ /* 0x040fe20000400000 */
[--C-:B------:R-:W-:Y:S01]  /*6050*/  HADD2.F32 R51, -RZ, R52.reuse.H0_H0 ;  /* 0x20000034ff337230 */ /* 0x100fe20000004100 */
[----:B------:R-:W-:Y:S01]  /*6060*/  F2FP.SATFINITE.E5M2.F32.PACK_AB_MERGE_C R10, R11, R10, RZ ;  /* 0x0000000a0b0a723e */ /* 0x000fe200048060ff */
[----:B------:R-:W-:Y:S02]  /*6070*/  HADD2.F32 R52, -RZ, R52.H1_H1 ;  /* 0x30000034ff347230 */ /* 0x000fe40000004100 */
[C---:B------:R-:W-:Y:S01]  /*6080*/  FFMA R15, R39.reuse, R48, R15 ;  /* 0x00000030270f7223 */ /* 0x040fe2000000000f */
[C---:B------:R-:W-:Y:S01]  /*6090*/  FFMA R16, R39.reuse, R49, R16 ;  /* 0x0000003127107223 */ /* 0x040fe20000000010 */
[C---:B------:R-:W-:Y:S01]  /*60a0*/  FFMA R17, R39.reuse, R50, R17 ;  /* 0x0000003227117223 */ /* 0x040fe20000000011 */
[C---:B------:R-:W-:Y:S01]  /*60b0*/  FMUL R18, R38.reuse, R18 ;  /* 0x0000001226127220 */ /* 0x040fe20000400000 */
[C---:B------:R-:W-:Y:S01]  /*60c0*/  FMUL R19, R38.reuse, R19 ;  /* 0x0000001326137220 */ /* 0x040fe20000400000 */
[--C-:B------:R-:W-:Y:S02]  /*60d0*/  HADD2.F32 R55, -RZ, R56.reuse.H0_H0 ;  /* 0x20000038ff377230 */ /* 0x100fe40000004100 */
[C---:B------:R-:W-:Y:S01]  /*60e0*/  FMUL R3, R38.reuse, R22 ;  /* 0x0000001626037220 */ /* 0x040fe20000400000 */
[C---:B------:R-:W-:Y:S01]  /*60f0*/  FFMA R18, R39.reuse, R51, R18 ;  /* 0x0000003327127223 */ /* 0x040fe20000000012 */
[----:B------:R-:W-:Y:S02]  /*6100*/  HADD2.F32 R56, -RZ, R56.H1_H1 ;  /* 0x30000038ff387230 */ /* 0x000fe40000004100 */
[C---:B------:R-:W-:Y:S01]  /*6110*/  FFMA R19, R39.reuse, R52, R19 ;  /* 0x0000003427137223 */ /* 0x040fe20000000013 */
[C---:B------:R-:W-:Y:S01]  /*6120*/  FMUL R6, R38.reuse, R23 ;  /* 0x0000001726067220 */ /* 0x040fe20000400000 */
[C---:B------:R-:W-:Y:S01]  /*6130*/  FFMA R0, R39.reuse, R53, R0 ;  /* 0x0000003527007223 */ /* 0x040fe20000000000 */
[C---:B------:R-:W-:Y:S01]  /*6140*/  FFMA R2, R39.reuse, R54, R2 ;  /* 0x0000003627027223 */ /* 0x040fe20000000002 */
[--C-:B------:R-:W-:Y:S02]  /*6150*/  HADD2.F32 R59, -RZ, R60.reuse.H0_H0 ;  /* 0x2000003cff3b7230 */ /* 0x100fe40000004100 */
[C---:B------:R-:W-:Y:S01]  /*6160*/  FFMA R3, R39.reuse, R55, R3 ;  /* 0x0000003727037223 */ /* 0x040fe20000000003 */
[----:B------:R-:W-:Y:S02]  /*6170*/  HADD2.F32 R60, -RZ, R60.H1_H1 ;  /* 0x3000003cff3c7230 */ /* 0x000fe40000004100 */
[C---:B------:R-:W-:Y:S01]  /*6180*/  FMUL R21, R38.reuse, R26 ;  /* 0x0000001a26157220 */ /* 0x040fe20000400000 */
[C---:B------:R-:W-:Y:S01]  /*6190*/  FMUL R22, R38.reuse, R27 ;  /* 0x0000001b26167220 */ /* 0x040fe20000400000 */
[C---:B------:R-:W-:Y:S01]  /*61a0*/  FFMA R6, R39.reuse, R56, R6 ;  /* 0x0000003827067223 */ /* 0x040fe20000000006 */
[C---:B------:R-:W-:Y:S01]  /*61b0*/  FFMA R7, R39.reuse, R57, R7 ;  /* 0x0000003927077223 */ /* 0x040fe20000000007 */
[C---:B------:R-:W-:Y:S01]  /*61c0*/  FMUL R23, R38.reuse, R28 ;  /* 0x0000001c26177220 */ /* 0x040fe20000400000 */
[C---:B------:R-:W-:Y:S01]  /*61d0*/  FFMA R20, R39.reuse, R58, R20 ;  /* 0x0000003a27147223 */ /* 0x040fe20000000014 */
[--C-:B------:R-:W-:Y:S02]  /*61e0*/  HADD2.F32 R63, -RZ, R64.reuse.H0_H0 ;  /* 0x20000040ff3f7230 */ /* 0x100fe40000004100 */
[C---:B------:R-:W-:Y:S01]  /*61f0*/  FFMA R21, R39.reuse, R59, R21 ;  /* 0x0000003b27157223 */ /* 0x040fe20000000015 */
[----:B------:R-:W-:Y:S02]  /*6200*/  HADD2.F32 R64, -RZ, R64.H1_H1 ;  /* 0x30000040ff407230 */ /* 0x000fe40000004100 */
[C---:B------:R-:W-:Y:S01]  /*6210*/  FFMA R22, R39.reuse, R60, R22 ;  /* 0x0000003c27167223 */ /* 0x040fe20000000016 */
[C---:B------:R-:W-:Y:S01]  /*6220*/  FMUL R26, R38.reuse, R31 ;  /* 0x0000001f261a7220 */ /* 0x040fe20000400000 */
[C---:B------:R-:W-:Y:S01]  /*6230*/  FMUL R27, R38.reuse, R32 ;  /* 0x00000020261b7220 */ /* 0x040fe20000400000 */
[C---:B------:R-:W-:Y:S01]  /*6240*/  FFMA R23, R39.reuse, R61, R23 ;  /* 0x0000003d27177223 */ /* 0x040fe20000000017 */
[----:B------:R-:W-:Y:S01]  /*6250*/  FMUL R28, R38, R33 ;  /* 0x00000021261c7220 */ /* 0x000fe20000400000 */
[C---:B------:R-:W-:Y:S01]  /*6260*/  FFMA R24, R39.reuse, R62, R24 ;  /* 0x0000003e27187223 */ /* 0x040fe20000000018 */
[--C-:B------:R-:W-:Y:S02]  /*6270*/  HADD2.F32 R66, -RZ, R67.reuse.H0_H0 ;  /* 0x20000043ff427230 */ /* 0x100fe40000004100 */
[C---:B------:R-:W-:Y:S01]  /*6280*/  FFMA R25, R39.reuse, R63, R25 ;  /* 0x0000003f27197223 */ /* 0x040fe20000000019 */
[----:B------:R-:W-:Y:S02]  /*6290*/  HADD2.F32 R67, -RZ, R67.H1_H1 ;  /* 0x30000043ff437230 */ /* 0x000fe40000004100 */
[----:B------:R-:W-:Y:S01]  /*62a0*/  FFMA R26, R39, R64, R26 ;  /* 0x00000040271a7223 */ /* 0x000fe2000000001a */
[----:B------:R-:W-:Y:S01]  /*62b0*/  F2FP.SATFINITE.E5M2.F32.PACK_AB_MERGE_C R14, R15, R14, RZ ;  /* 0x0000000e0f0e723e */ /* 0x000fe200048060ff */
[----:B------:R-:W-:Y:S01]  /*62c0*/  FFMA R27, R39, R40, R27 ;  /* 0x00000028271b7223 */ /* 0x000fe2000000001b */
[----:B------:R-:W-:Y:S01]  /*62d0*/  F2FP.SATFINITE.E5M2.F32.PACK_AB_MERGE_C R18, R19, R18, RZ ;  /* 0x000000121312723e */ /* 0x000fe200048060ff */
[C---:B------:R-:W-:Y:S01]  /*62e0*/  FFMA R28, R39.reuse, R65, R28 ;  /* 0x00000041271c7223 */ /* 0x040fe2000000001c */
[C---:B------:R-:W-:Y:S01]  /*62f0*/  FFMA R29, R39.reuse, R66, R29 ;  /* 0x00000042271d7223 */ /* 0x040fe2000000001d */
[----:B------:R-:W-:Y:S01]  /*6300*/  FFMA R30, R39, R67, R30 ;  /* 0x00000043271e7223 */ /* 0x000fe2000000001e */
[----:B------:R-:W-:Y:S02]  /*6310*/  F2FP.SATFINITE.E5M2.F32.PACK_AB_MERGE_C R32, R5, R4, R86 ;  /* 0x000000040520723e */ /* 0x000fe40004806056 */
[----:B------:R-:W-:Y:S02]  /*6320*/  F2FP.SATFINITE.E5M2.F32.PACK_AB_MERGE_C R33, R9, R8, R10 ;  /* 0x000000080921723e */ /* 0x000fe4000480600a */
[----:B------:R-:W-:Y:S02]  /*6330*/  F2FP.SATFINITE.E5M2.F32.PACK_AB_MERGE_C R34, R13, R12, R14 ;  /* 0x0000000c0d22723e */ /* 0x000fe4000480600e */
[----:B------:R-:W-:Y:S02]  /*6340*/  F2FP.SATFINITE.E5M2.F32.PACK_AB_MERGE_C R35, R17, R16, R18 ;  /* 0x000000101123723e */ /* 0x000fe40004806012 */
[----:B------:R-:W-:Y:S02]  /*6350*/  F2FP.SATFINITE.E5M2.F32.PACK_AB_MERGE_C R3, R6, R3, RZ ;  /* 0x000000030603723e */ /* 0x000fe400048060ff */
[----:B------:R-:W-:Y:S01]  /*6360*/  F2FP.SATFINITE.E5M2.F32.PACK_AB_MERGE_C R5, R22, R21, RZ ;  /* 0x000000151605723e */ /* 0x000fe200048060ff */
[----:B------:R1:W-:Y:S01]  /*6370*/  STS.128 [R78+UR44+0x1200], R32 ;  /* 0x001200204e007988 */ /* 0x0003e20008000c2c */
[----:B------:R-:W-:Y:S02]  /*6380*/  F2FP.SATFINITE.E5M2.F32.PACK_AB_MERGE_C R6, R26, R25, RZ ;  /* 0x000000191a06723e */ /* 0x000fe400048060ff */
[----:B------:R-:W-:Y:S02]  /*6390*/  F2FP.SATFINITE.E5M2.F32.PACK_AB_MERGE_C R29, R30, R29, RZ ;  /* 0x0000001d1e1d723e */ /* 0x000fe400048060ff */
[----:B------:R-:W-:Y:S02]  /*63a0*/  F2FP.SATFINITE.E5M2.F32.PACK_AB_MERGE_C R5, R20, R7, R5 ;  /* 0x000000071405723e */ /* 0x000fe40004806005 */
[----:B------:R-:W-:Y:S02]  /*63b0*/  F2FP.SATFINITE.E5M2.F32.PACK_AB_MERGE_C R4, R2, R0, R3 ;  /* 0x000000000204723e */ /* 0x000fe40004806003 */
[----:B------:R-:W-:Y:S02]  /*63c0*/  F2FP.SATFINITE.E5M2.F32.PACK_AB_MERGE_C R6, R24, R23, R6 ;  /* 0x000000171806723e */ /* 0x000fe40004806006 */
[----:B------:R-:W-:Y:S05]  /*63d0*/  F2FP.SATFINITE.E5M2.F32.PACK_AB_MERGE_C R7, R28, R27, R29 ;  /* 0x0000001b1c07723e */ /* 0x000fea000480601d */
[----:B------:R1:W-:Y:S01]  /*63e0*/  STS.128 [R77+0x1010], R4 ;  /* 0x001010044d007388 */ /* 0x0003e20000000c00 */
[----:B------:R-:W-:Y:S01]  /*63f0*/  @!PT LDS RZ, [RZ] ;  /* 0x00000000fffff984 */ /* 0x000fe20000000800 */
[----:B------:R-:W-:Y:S01]  /*6400*/  @!PT LDS RZ, [RZ] ;  /* 0x00000000fffff984 */ /* 0x000fe20000000800 */
[----:B------:R-:W-:Y:S01]  /*6410*/  @!PT LDS RZ, [RZ] ;  /* 0x00000000fffff984 */ /* 0x000fe20000000800 */
[----:B------:R-:W-:Y:S01]  /*6420*/  @!PT LDS RZ, [RZ] ;  /* 0x00000000fffff984 */ /* 0x000fe20000000800 */
[----:B------:R3:W-:Y:S07]  /*6430*/  MEMBAR.ALL.CTA ;  /* 0x0000000000007992 */ /* 0x0007ee0000008000 */
[----:B---3--:R-:W3:Y:S02]  /*6440*/  FENCE.VIEW.ASYNC.S ;  /* 0x00000000000073c6 */ /* 0x008ee40000000000 */
[----:B---3--:R-:W-:Y:S06]  /*6450*/  BAR.SYNC.DEFER_BLOCKING 0x1, 0x80 ;  /* 0x0042000000007b1d */ /* 0x008fec0000010000 */
[----:B------:R-:W-:Y:S05]  /*6460*/  @P0 BRA `(.L_x_99) ;  /* 0x0000000000300947 */ /* 0x000fea0003800000 */
[----:B------:R-:W-:Y:S02]  /*6470*/  UIADD3 UR4, UPT, UPT, UR44, 0x1200, URZ ;  /* 0x000012002c047890 */ /* 0x000fe4000fffe0ff */
[----:B------:R-:W-:Y:S02]  /*6480*/  USHF.L.U32 UR9, UR45, 0x6, URZ ;  /* 0x000000062d097899 */ /* 0x000fe400080006ff */
[----:B------:R-:W-:Y:S02]  /*6490*/  USHF.L.U32 UR10, UR46, 0x6, URZ ;  /* 0x000000062e0a7899 */ /* 0x000fe400080006ff */
[----:B------:R-:W-:Y:S01]  /*64a0*/  MOV R85, UR4 ;  /* 0x0000000400557c02 */ /* 0x000fe20008000f00 */
[----:B------:R-:W-:Y:S01]  /*64b0*/  UIADD3 UR4, UP0, UPT, UR62, 0x680, URZ ;  /* 0x000006803e047890 */ /* 0x000fe2000ff1e0ff */
[----:B------:R-:W-:Y:S02]  /*64c0*/  UMOV UR11, UR36 ;  /* 0x00000024000b7c82 */ /* 0x000fe40008000000 */
[----:B------:R-:W-:Y:S01]  /*64d0*/  R2UR UR8, R85 ;  /* 0x00000000550872ca */ /* 0x000fe200000e0000 */
[----:B------:R-:W-:Y:S11]  /*64e0*/  UIADD3.X UR5, UPT, UPT, URZ, UR63, URZ, UP0, !UPT ;  /* 0x0000003fff057290 */ /* 0x000ff600087fe4ff */
[----:B------:R-:W-:Y:S01]  /*64f0*/  @!UPT UIADD3 URZ, UPT, UPT, URZ, URZ, URZ ;  /* 0x000000fffffff290 */ /* 0x000fe2000fffe0ff */
[----:B------:R3:W-:Y:S01]  /*6500*/  UTMASTG.3D [UR8], [UR4] ;  /* 0x00000008040073b5 */ /* 0x0007e20008010000 */
[----:B------:R0:W-:Y:S01]  /*6510*/  UTMACMDFLUSH ;  /* 0x00000000000079b7 */ /* 0x0001e20000000000 */
[----:B---3--:R-:W-:Y:S04]  /*6520*/  DEPBAR.LE SB0, 0x0 ;  /* 0x000080000000791a */ /* 0x008fe80000000000 */
.L_x_99:
[----:B------:R-:W-:Y:S05]  /*6530*/  BSYNC.RECONVERGENT B0 ;  /* 0x0000000000007941 */ /* 0x000fea0003800200 */
.L_x_98:
[----:B------:R-:W-:Y:S01]  /*6540*/  BAR.SYNC.DEFER_BLOCKING 0x1, 0x80 ;  /* 0x0042000000007b1d */ /* 0x000fe20000010000 */
[----:B------:R-:W-:Y:S01]  /*6550*/  ISETP.NE.AND P0, PT, R81, 0x2, PT ;  /* 0x000000025100780c */ /* 0x000fe20003f05270 */
[----:B------:R-:W-:Y:S01]  /*6560*/  UISETP.NE.AND UP0, UPT, UR47, URZ, UPT ;  /* 0x000000ff2f00728c */ /* 0x000fe2000bf05270 */
[----:B------:R-:W-:Y:S01]  /*6570*/  ISETP.NE.AND P1, PT, R36, 0x4, PT ;  /* 0x000000042400780c */ /* 0x000fe20003f25270 */
[----:B------:R-:W-:Y:S01]  /*6580*/  UIADD3 UR45, UPT, UPT, UR37, UR57, URZ ;  /* 0x00000039252d7290 */ /* 0x000fe2000fffe0ff */
[----:B------:R-:W-:Y:S01]  /*6590*/  SEL R2, RZ, 0x1, P0 ;  /* 0x00000001ff027807 */ /* 0x000fe20000000000 */
[----:B------:R-:W-:Y:S01]  /*65a0*/  UIADD3 UR46, UPT, UPT, UR38, UR60, URZ ;  /* 0x0000003c262e7290 */ /* 0x000fe2000fffe0ff */
[----:B------:R-:W-:Y:S02]  /*65b0*/  SEL R0, RZ, 0x1, P1 ;  /* 0x00000001ff007807 */ /* 0x000fe40000800000 */
[----:B------:R-:W-:Y:S02]  /*65c0*/  LOP3.LUT R83, R83, R2, RZ, 0x3c, !PT ;  /* 0x0000000253537212 */ /* 0x000fe400078e3cff */
[----:B------:R-:W-:Y:S02]  /*65d0*/  LOP3.LUT R84, R84, R0, RZ, 0x3c, !PT ;  /* 0x0000000054547212 */ /* 0x000fe400078e3cff */
[----:B------:R-:W-:Y:S02]  /*65e0*/  SEL R81, R81, RZ, P0 ;  /* 0x000000ff51517207 */ /* 0x000fe40000000000 */
[----:B------:R-:W-:Y:S01]  /*65f0*/  SEL R36, R36, RZ, P1 ;  /* 0x000000ff24247207 */ /* 0x000fe20000800000 */
[----:B------:R-:W-:Y:S01]  /*6600*/  UMOV UR36, UR51 ;  /* 0x0000003300247c82 */ /* 0x000fe20008000000 */
[----:B------:R-:W-:Y:S05]  /*6610*/  BRA.U UP0, `(.L_x_100) ;  /* 0xffffffe5002c7547 */ /* 0x000fea000b83ffff */
[----:B------:R-:W-:Y:S05]  /*6620*/  EXIT ;  /* 0x000000000000794d */ /* 0x000fea0003800000 */
.L_x_24:
[----:B--2---:R2:W3:Y:S02]  /*6630*/  SYNCS.PHASECHK.TRANS64.TRYWAIT P0, [R0+URZ+0xc0], R2 ;  /* 0x0000c002000075a7 */ /* 0x0044e400080011ff */
[----:B---3--:R-:W-:Y:S05]  /*6640*/  @!P0 NANOSLEEP.SYNCS 0x989680 ;  /* 0x009896800000895d */ /* 0x008fea0003900000 */
[----:B------:R-:W3:Y:S02]  /*6650*/  @!P0 SYNCS.PHASECHK.TRANS64 P0, [R0+URZ+0xc0], R2 ;  /* 0x0000c002000085a7 */ /* 0x000ee400080010ff */
[----:B---3--:R-:W-:Y:S05]  /*6660*/  @!P0 BRA `(.L_x_24) ;  /* 0xfffffffc00f08947 */ /* 0x008fea000383ffff */
[----:B------:R-:W-:Y:S05]  /*6670*/  BRA `(.L_x_101) ;  /* 0xffffffb000607947 */ /* 0x000fea000383ffff */
.L_x_27:
[----:B-1----:R-:W-:-:S07]  /*6680*/  MOV R0, UR33 ;  /* 0x0000002100007c02 */ /* 0x002fce0008000f00 */
.L_x_102:
[----:B-1----:R1:W2:Y:S02]  /*6690*/  SYNCS.PHASECHK.TRANS64.TRYWAIT P0, [R0+URZ+0x18], R3 ;  /* 0x00001803000075a7 */ /* 0x0022a400080011ff */
[----:B--2---:R-:W-:Y:S05]  /*66a0*/  @!P0 NANOSLEEP.SYNCS 0x989680 ;  /* 0x009896800000895d */ /* 0x004fea0003900000 */
[----:B------:R-:W2:Y:S02]  /*66b0*/  @!P0 SYNCS.PHASECHK.TRANS64 P0, [R0+URZ+0x18], R3 ;  /* 0x00001803000085a7 */ /* 0x000ea400080010ff */
[----:B--2---:R-:W-:Y:S05]  /*66c0*/  @!P0 BRA `(.L_x_102) ;  /* 0xfffffffc00f08947 */ /* 0x004fea000383ffff */
[----:B------:R-:W-:Y:S05]  /*66d0*/  BRA `(.L_x_26) ;  /* 0xffffffb000a87947 */ /* 0x000fea000383ffff */
.L_x_34:
[----:B-1----:R-:W-:-:S07]  /*66e0*/  MOV R0, UR17 ;  /* 0x0000001100007c02 */ /* 0x002fce0008000f00 */
.L_x_103:
[----:B-1----:R1:W2:Y:S02]  /*66f0*/  SYNCS.PHASECHK.TRANS64.TRYWAIT P0, [R0+URZ+0x18], R3 ;  /* 0x00001803000075a7 */ /* 0x0022a400080011ff */
[----:B--2---:R-:W-:Y:S05]  /*6700*/  @!P0 NANOSLEEP.SYNCS 0x989680 ;  /* 0x009896800000895d */ /* 0x004fea0003900000 */
[----:B------:R-:W2:Y:S02]  /*6710*/  @!P0 SYNCS.PHASECHK.TRANS64 P0, [R0+URZ+0x18], R3 ;  /* 0x00001803000085a7 */ /* 0x000ea400080010ff */
[----:B--2---:R-:W-:Y:S05]  /*6720*/  @!P0 BRA `(.L_x_103) ;  /* 0xfffffffc00f08947 */ /* 0x004fea000383ffff */
[----:B------:R-:W-:Y:S05]  /*6730*/  BRA `(.L_x_33) ;  /* 0xffffffb400647947 */ /* 0x000fea000383ffff */
.L_x_39:
[----:B-1----:R1:W2:Y:S02]  /*6740*/  SYNCS.PHASECHK.TRANS64.TRYWAIT P0, [R3+URZ+0x50], R0 ;  /* 0x00005000030075a7 */ /* 0x0022a400080011ff */
[----:B--2---:R-:W-:Y:S05]  /*6750*/  @!P0 NANOSLEEP.SYNCS 0x989680 ;  /* 0x009896800000895d */ /* 0x004fea0003900000 */
[----:B------:R-:W2:Y:S02]  /*6760*/  @!P0 SYNCS.PHASECHK.TRANS64 P0, [R3+URZ+0x50], R0 ;  /* 0x00005000030085a7 */ /* 0x000ea400080010ff */
[----:B--2---:R-:W-:Y:S05]  /*6770*/  @!P0 BRA `(.L_x_39) ;  /* 0xfffffffc00f08947 */ /* 0x004fea000383ffff */
[----:B------:R-:W-:Y:S05]  /*6780*/  BRA `(.L_x_104) ;  /* 0xffffffb800087947 */ /* 0x000fea000383ffff */
.L_x_43:
[----:B------:R-:W-:-:S07]  /*6790*/  MOV R0, UR4 ;  /* 0x0000000400007c02 */ /* 0x000fce0008000f00 */
.L_x_105:
[----:B-1----:R1:W2:Y:S02]  /*67a0*/  SYNCS.PHASECHK.TRANS64.TRYWAIT P0, [R0+URZ], R2 ;  /* 0x00000002000075a7 */ /* 0x0022a400080011ff */
[----:B--2---:R-:W-:Y:S05]  /*67b0*/  @!P0 NANOSLEEP.SYNCS 0x989680 ;  /* 0x009896800000895d */ /* 0x004fea0003900000 */
[----:B------:R-:W2:Y:S02]  /*67c0*/  @!P0 SYNCS.PHASECHK.TRANS64 P0, [R0+URZ], R2 ;  /* 0x00000002000085a7 */ /* 0x000ea400080010ff */
[----:B--2---:R-:W-:Y:S05]  /*67d0*/  @!P0 BRA `(.L_x_105) ;  /* 0xfffffffc00f08947 */ /* 0x004fea000383ffff */
[----:B------:R-:W-:Y:S05]  /*67e0*/  BRA `(.L_x_106) ;  /* 0xffffffbc00ac7947 */ /* 0x000fea000383ffff */
.L_x_44:
[----:B------:R-:W-:-:S07]  /*67f0*/  MOV R0, UR5 ;  /* 0x0000000500007c02 */ /* 0x000fce0008000f00 */
.L_x_107:
[----:B-1----:R1:W2:Y:S02]  /*6800*/  SYNCS.PHASECHK.TRANS64.TRYWAIT P0, [R0+URZ], R2 ;  /* 0x00000002000075a7 */ /* 0x0022a400080011ff */
[----:B--2---:R-:W-:Y:S05]  /*6810*/  @!P0 NANOSLEEP.SYNCS 0x989680 ;  /* 0x009896800000895d */ /* 0x004fea0003900000 */
[----:B------:R-:W2:Y:S02]  /*6820*/  @!P0 SYNCS.PHASECHK.TRANS64 P0, [R0+URZ], R2 ;  /* 0x00000002000085a7 */ /* 0x000ea400080010ff */
[----:B--2---:R-:W-:Y:S05]  /*6830*/  @!P0 BRA `(.L_x_107) ;  /* 0xfffffffc00f08947 */ /* 0x004fea000383ffff */
[----:B------:R-:W-:Y:S05]  /*6840*/  BRA `(.L_x_108) ;  /* 0xffffffbc00b87947 */ /* 0x000fea000383ffff */
.L_x_47:
[----:B-1----:R1:W2:Y:S02]  /*6850*/  SYNCS.PHASECHK.TRANS64.TRYWAIT P0, [R2+URZ+0xb0], R4 ;  /* 0x0000b004020075a7 */ /* 0x0022a400080011ff */
[----:B--2---:R-:W-:Y:S05]  /*6860*/  @!P0 NANOSLEEP.SYNCS 0x989680 ;  /* 0x009896800000895d */ /* 0x004fea0003900000 */
[----:B------:R-:W2:Y:S02]  /*6870*/  @!P0 SYNCS.PHASECHK.TRANS64 P0, [R2+URZ+0xb0], R4 ;  /* 0x0000b004020085a7 */ /* 0x000ea400080010ff */
[----:B--2---:R-:W-:Y:S05]  /*6880*/  @!P0 BRA `(.L_x_47) ;  /* 0xfffffffc00f08947 */ /* 0x004fea000383ffff */
[----:B------:R-:W-:Y:S05]  /*6890*/  BRA `(.L_x_109) ;  /* 0xffffffc000147947 */ /* 0x000fea000383ffff */
.L_x_48:
[----:B------:R-:W-:-:S07]  /*68a0*/  MOV R2, UR4 ;  /* 0x0000000400027c02 */ /* 0x000fce0008000f00 */
.L_x_110:
[----:B-1----:R1:W2:Y:S02]  /*68b0*/  SYNCS.PHASECHK.TRANS64.TRYWAIT P0, [R2+URZ+0x60], R5 ;  /* 0x00006005020075a7 */ /* 0x0022a400080011ff */
[----:B--2---:R-:W-:Y:S05]  /*68c0*/  @!P0 NANOSLEEP.SYNCS 0x989680 ;  /* 0x009896800000895d */ /* 0x004fea0003900000 */
[----:B------:R-:W2:Y:S02]  /*68d0*/  @!P0 SYNCS.PHASECHK.TRANS64 P0, [R2+URZ+0x60], R5 ;  /* 0x00006005020085a7 */ /* 0x000ea400080010ff */
[----:B--2---:R-:W-:Y:S05]  /*68e0*/  @!P0 BRA `(.L_x_110) ;  /* 0xfffffffc00f08947 */ /* 0x004fea000383ffff */
[----:B------:R-:W-:Y:S05]  /*68f0*/  BRA `(.L_x_111) ;  /* 0xffffffc000247947 */ /* 0x000fea000383ffff */
.L_x_49:
[----:B-1----:R1:W2:Y:S02]  /*6900*/  SYNCS.PHASECHK.TRANS64.TRYWAIT P1, [R2+URZ+0x50], R4 ;  /* 0x00005004020075a7 */ /* 0x0022a400080211ff */
[----:B--2---:R-:W-:Y:S05]  /*6910*/  @!P1 NANOSLEEP.SYNCS 0x989680 ;  /* 0x009896800000995d */ /* 0x004fea0003900000 */
[----:B------:R-:W2:Y:S02]  /*6920*/  @!P1 SYNCS.PHASECHK.TRANS64 P1, [R2+URZ+0x50], R4 ;  /* 0x00005004020095a7 */ /* 0x000ea400080210ff */
[----:B--2---:R-:W-:Y:S05]  /*6930*/  @!P1 BRA `(.L_x_49) ;  /* 0xfffffffc00f09947 */ /* 0x004fea000383ffff */
[----:B------:R-:W-:Y:S05]  /*6940*/  BRA `(.L_x_112) ;  /* 0xffffffc000547947 */ /* 0x000fea000383ffff */
.L_x_52:
[----:B------:R-:W-:-:S07]  /*6950*/  MOV R0, UR4 ;  /* 0x0000000400007c02 */ /* 0x000fce0008000f00 */
.L_x_113:
[----:B-1----:R1:W2:Y:S02]  /*6960*/  SYNCS.PHASECHK.TRANS64.TRYWAIT P0, [R0+URZ+0x60], R2 ;  /* 0x00006002000075a7 */ /* 0x0022a400080011ff */
[----:B--2---:R-:W-:Y:S05]  /*6970*/  @!P0 NANOSLEEP.SYNCS 0x989680 ;  /* 0x009896800000895d */ /* 0x004fea0003900000 */
[----:B------:R-:W2:Y:S02]  /*6980*/  @!P0 SYNCS.PHASECHK.TRANS64 P0, [R0+URZ+0x60], R2 ;  /* 0x00006002000085a7 */ /* 0x000ea400080010ff */
[----:B--2---:R-:W-:Y:S05]  /*6990*/  @!P0 BRA `(.L_x_113) ;  /* 0xfffffffc00f08947 */ /* 0x004fea000383ffff */
[----:B------:R-:W-:Y:S05]  /*69a0*/  BRA `(.L_x_51) ;  /* 0xffffffc000a87947 */ /* 0x000fea000383ffff */
.L_x_59:
[----:B-1----:R1:W2:Y:S02]  /*69b0*/  SYNCS.PHASECHK.TRANS64.TRYWAIT P1, [R0+URZ+0x50], R2 ;  /* 0x00005002000075a7 */ /* 0x0022a400080211ff */
[----:B--2---:R-:W-:Y:S05]  /*69c0*/  @!P1 NANOSLEEP.SYNCS 0x989680 ;  /* 0x009896800000995d */ /* 0x004fea0003900000 */
[----:B------:R-:W2:Y:S02]  /*69d0*/  @!P1 SYNCS.PHASECHK.TRANS64 P1, [R0+URZ+0x50], R2 ;  /* 0x00005002000095a7 */ /* 0x000ea400080210ff */
[----:B--2---:R-:W-:Y:S05]  /*69e0*/  @!P1 BRA `(.L_x_59) ;  /* 0xfffffffc00f09947 */ /* 0x004fea000383ffff */
[----:B------:R-:W-:Y:S05]  /*69f0*/  BRA `(.L_x_114) ;  /* 0xffffffc8000c7947 */ /* 0x000fea000383ffff */
.L_x_60:
[----:B------:R-:W-:-:S07]  /*6a00*/  MOV R2, UR23 ;  /* 0x0000001700027c02 */ /* 0x000fce0008000f00 */
.L_x_115:
[----:B-1----:R1:W2:Y:S02]  /*6a10*/  SYNCS.PHASECHK.TRANS64.TRYWAIT P0, [R2+URZ+0x90], R0 ;  /* 0x00009000020075a7 */ /* 0x0022a400080011ff */
[----:B--2---:R-:W-:Y:S05]  /*6a20*/  @!P0 NANOSLEEP.SYNCS 0x989680 ;  /* 0x009896800000895d */ /* 0x004fea0003900000 */
[----:B------:R-:W2:Y:S02]  /*6a30*/  @!P0 SYNCS.PHASECHK.TRANS64 P0, [R2+URZ+0x90], R0 ;  /* 0x00009000020085a7 */ /* 0x000ea400080010ff */
[----:B--2---:R-:W-:Y:S05]  /*6a40*/  @!P0 BRA `(.L_x_115) ;  /* 0xfffffffc00f08947 */ /* 0x004fea000383ffff */
[----:B------:R-:W-:Y:S05]  /*6a50*/  BRA `(.L_x_116) ;  /* 0xffffffc8005c7947 */ /* 0x000fea000383ffff */
.L_x_63:
[----:B------:R-:W-:Y:S07]  /*6a60*/  MOV R0, UR5 ;  /* 0x0000000500007c02 */ /* 0x000fee0008000f00 */
.L_x_117:
[----:B-1----:R1:W2:Y:S02]  /*6a70*/  SYNCS.PHASECHK.TRANS64.TRYWAIT P0, [R0+URZ], R2 ;  /* 0x00000002000075a7 */ /* 0x0022a400080011ff */
[----:B--2---:R-:W-:Y:S05]  /*6a80*/  @!P0 NANOSLEEP.SYNCS 0x989680 ;  /* 0x009896800000895d */ /* 0x004fea0003900000 */
[----:B------:R-:W2:Y:S02]  /*6a90*/  @!P0 SYNCS.PHASECHK.TRANS64 P0, [R0+URZ], R2 ;  /* 0x00000002000085a7 */ /* 0x000ea400080010ff */
[----:B--2---:R-:W-:Y:S05]  /*6aa0*/  @!P0 BRA `(.L_x_117) ;  /* 0xfffffffc00f08947 */ /* 0x004fea000383ffff */
[----:B------:R-:W-:Y:S05]  /*6ab0*/  BRA `(.L_x_62) ;  /* 0xffffffc800787947 */ /* 0x000fea000383ffff */
.L_x_66:
[----:B------:R-:W-:-:S07]  /*6ac0*/  MOV R0, UR4 ;  /* 0x0000000400007c02 */ /* 0x000fce0008000f00 */
.L_x_118:
[----:B--2---:R2:W4:Y:S02]  /*6ad0*/  SYNCS.PHASECHK.TRANS64.TRYWAIT P0, [R0+URZ], R2 ;  /* 0x00000002000075a7 */ /* 0x00452400080011ff */
[----:B----4-:R-:W-:Y:S05]  /*6ae0*/  @!P0 NANOSLEEP.SYNCS 0x989680 ;  /* 0x009896800000895d */ /* 0x010fea0003900000 */
[----:B------:R-:W4:Y:S02]  /*6af0*/  @!P0 SYNCS.PHASECHK.TRANS64 P0, [R0+URZ], R2 ;  /* 0x00000002000085a7 */ /* 0x000f2400080010ff */
[----:B----4-:R-:W-:Y:S05]  /*6b00*/  @!P0 BRA `(.L_x_118) ;  /* 0xfffffffc00f08947 */ /* 0x010fea000383ffff */
[----:B------:R-:W-:Y:S05]  /*6b10*/  BRA `(.L_x_119) ;  /* 0xffffffcc002c7947 */ /* 0x000fea000383ffff */
.L_x_67:
[----:B------:R-:W-:-:S07]  /*6b20*/  MOV R0, UR5 ;  /* 0x0000000500007c02 */ /* 0x000fce0008000f00 */
.L_x_120:
[----:B-1----:R1:W2:Y:S02]  /*6b30*/  SYNCS.PHASECHK.TRANS64.TRYWAIT P0, [R0+URZ], R3 ;  /* 0x00000003000075a7 */ /* 0x0022a400080011ff */
[----:B--2---:R-:W-:Y:S05]  /*6b40*/  @!P0 NANOSLEEP.SYNCS 0x989680 ;  /* 0x009896800000895d */ /* 0x004fea0003900000 */
[----:B------:R-:W2:Y:S02]  /*6b50*/  @!P0 SYNCS.PHASECHK.TRANS64 P0, [R0+URZ], R3 ;  /* 0x00000003000085a7 */ /* 0x000ea400080010ff */
[----:B--2---:R-:W-:Y:S05]  /*6b60*/  @!P0 BRA `(.L_x_120) ;  /* 0xfffffffc00f08947 */ /* 0x004fea000383ffff */
[----:B------:R-:W-:Y:S05]  /*6b70*/  BRA `(.L_x_121) ;  /* 0xffffffcc00387947 */ /* 0x000fea000383ffff */
.L_x_68:
[----:B------:R-:W-:-:S07]  /*6b80*/  MOV R0, UR5 ;  /* 0x0000000500007c02 */ /* 0x000fce0008000f00 */
.L_x_122:
[----:B-1----:R1:W2:Y:S02]  /*6b90*/  SYNCS.PHASECHK.TRANS64.TRYWAIT P0, [R0+URZ], R3 ;  /* 0x00000003000075a7 */ /* 0x0022a400080011ff */
[----:B--2---:R-:W-:Y:S05]  /*6ba0*/  @!P0 NANOSLEEP.SYNCS 0x989680 ;  /* 0x009896800000895d */ /* 0x004fea0003900000 */
[----:B------:R-:W2:Y:S02]  /*6bb0*/  @!P0 SYNCS.PHASECHK.TRANS64 P0, [R0+URZ], R3 ;  /* 0x00000003000085a7 */ /* 0x000ea400080010ff */
[----:B--2---:R-:W-:Y:S05]  /*6bc0*/  @!P0 BRA `(.L_x_122) ;  /* 0xfffffffc00f08947 */ /* 0x004fea000383ffff */
[----:B------:R-:W-:Y:S05]  /*6bd0*/  BRA `(.L_x_123) ;  /* 0xffffffcc00447947 */ /* 0x000fea000383ffff */
.L_x_69:
[----:B-1----:R-:W-:-:S07]  /*6be0*/  MOV R0, UR4 ;  /* 0x0000000400007c02 */ /* 0x002fce0008000f00 */
.L_x_124:
[----:B-1----:R1:W2:Y:S02]  /*6bf0*/  SYNCS.PHASECHK.TRANS64.TRYWAIT P0, [R0+URZ], R2 ;  /* 0x00000002000075a7 */ /* 0x0022a400080011ff */
[----:B--2---:R-:W-:Y:S05]  /*6c00*/  @!P0 NANOSLEEP.SYNCS 0x989680 ;  /* 0x009896800000895d */ /* 0x004fea0003900000 */
[----:B------:R-:W2:Y:S02]  /*6c10*/  @!P0 SYNCS.PHASECHK.TRANS64 P0, [R0+URZ], R2 ;  /* 0x00000002000085a7 */ /* 0x000ea400080010ff */
[----:B--2---:R-:W-:Y:S05]  /*6c20*/  @!P0 BRA `(.L_x_124) ;  /* 0xfffffffc00f08947 */ /* 0x004fea000383ffff */
[----:B------:R-:W-:Y:S05]  /*6c30*/  BRA `(.L_x_125) ;  /* 0xffffffcc00507947 */ /* 0x000fea000383ffff */
.L_x_74:
[----:B--2---:R2:W3:Y:S02]  /*6c40*/  SYNCS.PHASECHK.TRANS64.TRYWAIT P0, [R7+URZ+0x50], R0 ;  /* 0x00005000070075a7 */ /* 0x0044e400080011ff */
[----:B---3--:R-:W-:Y:S05]  /*6c50*/  @!P0 NANOSLEEP.SYNCS 0x989680 ;  /* 0x009896800000895d */ /* 0x008fea0003900000 */
[----:B------:R-:W3:Y:S02]  /*6c60*/  @!P0 SYNCS.PHASECHK.TRANS64 P0, [R7+URZ+0x50], R0 ;  /* 0x00005000070085a7 */ /* 0x000ee400080010ff */
[----:B---3--:R-:W-:Y:S05]  /*6c70*/  @!P0 BRA `(.L_x_74) ;  /* 0xfffffffc00f08947 */ /* 0x008fea000383ffff */
[----:B------:R-:W-:Y:S05]  /*6c80*/  BRA `(.L_x_126) ;  /* 0xffffffd000647947 */ /* 0x000fea000383ffff */
.L_x_77:
[----:B-1----:R-:W-:Y:S07]  /*6c90*/  MOV R0, UR17 ;  /* 0x0000001100007c02 */ /* 0x002fee0008000f00 */
.L_x_127:
[----:B-1----:R1:W2:Y:S02]  /*6ca0*/  SYNCS.PHASECHK.TRANS64.TRYWAIT P2, [R0+URZ+0x48], R7 ;  /* 0x00004807000075a7 */ /* 0x0022a400080411ff */
[----:B--2---:R-:W-:Y:S05]  /*6cb0*/  @!P2 NANOSLEEP.SYNCS 0x989680 ;  /* 0x009896800000a95d */ /* 0x004fea0003900000 */
[----:B------:R-:W2:Y:S02]  /*6cc0*/  @!P2 SYNCS.PHASECHK.TRANS64 P2, [R0+URZ+0x48], R7 ;  /* 0x000048070000a5a7 */ /* 0x000ea400080410ff */
[----:B--2---:R-:W-:Y:S05]  /*6cd0*/  @!P2 BRA `(.L_x_127) ;  /* 0xfffffffc00f0a947 */ /* 0x004fea000383ffff */
[----:B------:R-:W-:Y:S05]  /*6ce0*/  BRA `(.L_x_76) ;  /* 0xffffffd400c47947 */ /* 0x000fea000383ffff */
.L_x_80:
[----:B-1----:R-:W-:Y:S07]  /*6cf0*/  MOV R0, UR17 ;  /* 0x0000001100007c02 */ /* 0x002fee0008000f00 */
.L_x_128:
[----:B-1----:R1:W2:Y:S02]  /*6d00*/  SYNCS.PHASECHK.TRANS64.TRYWAIT P0, [R0+URZ+0x38], R6 ;  /* 0x00003806000075a7 */ /* 0x0022a400080011ff */
[----:B--2---:R-:W-:Y:S05]  /*6d10*/  @!P0 NANOSLEEP.SYNCS 0x989680 ;  /* 0x009896800000895d */ /* 0x004fea0003900000 */
[----:B------:R-:W2:Y:S02]  /*6d20*/  @!P0 SYNCS.PHASECHK.TRANS64 P0, [R0+URZ+0x38], R6 ;  /* 0x00003806000085a7 */ /* 0x000ea400080010ff */
[----:B--2---:R-:W-:Y:S05]  /*6d30*/  @!P0 BRA `(.L_x_128) ;  /* 0xfffffffc00f08947 */ /* 0x004fea000383ffff */
[----:B------:R-:W-:Y:S05]  /*6d40*/  BRA `(.L_x_129) ;  /* 0xffffffd800147947 */ /* 0x000fea000383ffff */
.L_x_83:
[----:B---3--:R3:W1:Y:S02]  /*6d50*/  SYNCS.PHASECHK.TRANS64.TRYWAIT P0, [R3+URZ+0x50], R0 ;  /* 0x00005000030075a7 */ /* 0x00866400080011ff */
[----:B-1----:R-:W-:Y:S05]  /*6d60*/  @!P0 NANOSLEEP.SYNCS 0x989680 ;  /* 0x009896800000895d */ /* 0x002fea0003900000 */
[----:B------:R-:W1:Y:S02]  /*6d70*/  @!P0 SYNCS.PHASECHK.TRANS64 P0, [R3+URZ+0x50], R0 ;  /* 0x00005000030085a7 */ /* 0x000e6400080010ff */
[----:B-1----:R-:W-:Y:S05]  /*6d80*/  @!P0 BRA `(.L_x_83) ;  /* 0xfffffffc00f08947 */ /* 0x002fea000383ffff */
[----:B------:R-:W-:Y:S05]  /*6d90*/  BRA `(.L_x_130) ;  /* 0xffffffdc00607947 */ /* 0x000fea000383ffff */
.L_x_94:
[----:B-1----:R-:W-:Y:S04]  /*6da0*/  MOV R0, UR44 ;  /* 0x0000002c00007c02 */ /* 0x002fe80008000f00 */
[----:B------:R1:W2:Y:S03]  /*6db0*/  SYNCS.PHASECHK.TRANS64.TRYWAIT P1, [R0+URZ+0x30], R4 ;  /* 0x00003004000075a7 */ /* 0x0002a600080211ff */
[----:B--2---:R-:W-:Y:S05]  /*6dc0*/  @!P1 NANOSLEEP.SYNCS 0x989680 ;  /* 0x009896800000995d */ /* 0x004fea0003900000 */
[----:B------:R-:W2:Y:S02]  /*6dd0*/  @!P1 SYNCS.PHASECHK.TRANS64 P1, [R0+URZ+0x30], R4 ;  /* 0x00003004000095a7 */ /* 0x000ea400080210ff */
[----:B--2---:R-:W-:Y:S05]  /*6de0*/  @!P1 BRA `(.L_x_94) ;  /* 0xfffffffc00ec9947 */ /* 0x004fea000383ffff */
[----:B------:R-:W-:Y:S05]  /*6df0*/  BRA `(.L_x_93) ;  /* 0xffffffe800b07947 */ /* 0x000fea000383ffff */
.L_x_96:
[----:B------:R1:W1:Y:S02]  /*6e00*/  SYNCS.PHASECHK.TRANS64.TRYWAIT P1, [R22+URZ+0x70], R3 ;  /* 0x00007003160075a7 */ /* 0x00026400080211ff */
[----:B-1----:R-:W-:Y:S05]  /*6e10*/  @!P1 NANOSLEEP.SYNCS 0x989680 ;  /* 0x009896800000995d */ /* 0x002fea0003900000 */
[----:B------:R-:W1:Y:S02]  /*6e20*/  @!P1 SYNCS.PHASECHK.TRANS64 P1, [R22+URZ+0x70], R3 ;  /* 0x00007003160095a7 */ /* 0x000e6400080210ff */
[----:B-1----:R-:W-:Y:S05]  /*6e30*/  @!P1 BRA `(.L_x_96) ;  /* 0xfffffffc00f09947 */ /* 0x002fea000383ffff */
[----:B------:R-:W-:Y:S05]  /*6e40*/  BRA `(.L_x_95) ;  /* 0xffffffe800ec7947 */ /* 0x000fea000383ffff */
        .weak           $__internal_0_$__cuda_sm10x_tcgen05_guardrail_trap_col_being_dealloced_not_returned_by_alloc
        .type           $__internal_0_$__cuda_sm10x_tcgen05_guardrail_trap_col_being_dealloced_not_returned_by_alloc,@function
        .size           $__internal_0_$__cuda_sm10x_tcgen05_guardrail_trap_col_being_dealloced_not_returned_by_alloc,($__internal_1_$__cuda_sm10x_tcgen05_guardrail_trap_phase_invalid_during_alloc - $__internal_0_$__cuda_sm10x_tcgen05_guardrail_trap_col_being_dealloced_not_returned_by_alloc)
$__internal_0_$__cuda_sm10x_tcgen05_guardrail_trap_col_being_dealloced_not_returned_by_alloc:
[----:B------:R-:W-:Y:S05]  /*6e50*/  BPT.TRAP 0x1 ;  /* 0x000000040000795c */ /* 0x000fea0000300000 */
[----:B------:R-:W-:-:S04]  /*6e60*/  HFMA2 R3, -RZ, RZ, 0, 0 ;  /* 0x00000000ff037431 */ /* 0x000fc800000001ff */
[----:B------:R-:W-:Y:S05]  /*6e70*/  RET.REL.NODEC R2 `(_ZN7cutlass13device_kernelINS_4gemm6kernel13GemmUniversalIN4cute5tupleIJiiiiEEENS1_10collective13CollectiveMmaINS1_35MainloopSm100TmaUmmaWarpSpecializedILi3ELi2ELi4ENS5_IJNS4_1CILi1EEENSA_ILi2EEESB_EEEEENS5_IJNSA_ILi64EEESF_SF_EEENS_12float_e5m2_tENS5_IJlSB_lEEESH_SI_NS4_8TiledMMAINS4_8MMA_AtomIJNS4_10MMA_TraitsINS4_19SM100_MMA_F8F6F4_SSEJSH_SH_fSF_SF_NS4_17integral_constantINS4_4UMMA5MajorELSP_0EEESQ_NSN_INSO_7ScaleInELSR_0EEESS_EEEEEENS4_6LayoutINS5_IJSB_SB_SB_EEENS5_IJNSA_ILi0EEESX_SX_EEEEENS5_IJNS4_10UnderscoreES10_S10_EEEEENS4_23SM90_TMA_LOAD_MULTICASTENS4_14ComposedLayoutINS4_7SwizzleILi2ELi4ELi3EEENS4_18smem_ptr_flag_bitsILi8EEENSV_INS5_IJNSA_ILi8EEESF_EEENS5_IJSF_SB_EEEEEEEvNS4_8identityENS4_13SM90_TMA_LOADES1D_vS1E_EENS_8epilogue10collective18CollectiveEpilogueINS1H_23Sm100TmaWarpSpecializedILi1ELi1ELi32ELb0ELb0EEEJSG_NS5_IJNSV_ISF_SB_EES1M_EEESH_SI_SH_SI_NS1H_6fusion15FusionCallbacksIS1L_NS1O_17LinearCombinationISH_fSH_fLNS_15FloatRoundStyleE2EEESG_S1N_JEEENS4_5SM1004TMEM4LOAD26SM100_TMEM_LOAD_16dp32b32xES1F_S1D_NS4_39AutoVectorizingCopyWithAssumedAlignmentILi128EEENS4_14SM90_TMA_STOREES1D_S1Z_S1Z_EEEvvEEEEvNT_6ParamsE) ;  /* 0xffffff9002607950 */ /* 0x000fea0003c3ffff */
        .weak           $__internal_1_$__cuda_sm10x_tcgen05_guardrail_trap_phase_invalid_during_alloc
        .type           $__internal_1_$__cuda_sm10x_tcgen05_guardrail_trap_phase_invalid_during_alloc,@function
        .size           $__internal_1_$__cuda_sm10x_tcgen05_guardrail_trap_phase_invalid_during_alloc,($__internal_2_$__cuda_sm10x_tcgen05_guardrail_trap_unallocated_columns_being_dealloced - $__internal_1_$__cuda_sm10x_tcgen05_guardrail_trap_phase_invalid_during_alloc)
$__internal_1_$__cuda_sm10x_tcgen05_guardrail_trap_phase_invalid_during_alloc:
[----:B------:R-:W-:Y:S05]  /*6e80*/  BPT.TRAP 0x1 ;  /* 0x000000040000795c */ /* 0x000fea0000300000 */
[----:B------:R-:W-:-:S04]  /*6e90*/  MOV R5, 0x0 ;  /* 0x0000000000057802 */ /* 0x000fc80000000f00 */
[----:B------:R-:W-:Y:S05]  /*6ea0*/  RET.REL.NODEC R4 `(_ZN7cutlass13device_kernelINS_4gemm6kernel13GemmUniversalIN4cute5tupleIJiiiiEEENS1_10collective13CollectiveMmaINS1_35MainloopSm100TmaUmmaWarpSpecializedILi3ELi2ELi4ENS5_IJNS4_1CILi1EEENSA_ILi2EEESB_EEEEENS5_IJNSA_ILi64EEESF_SF_EEENS_12float_e5m2_tENS5_IJlSB_lEEESH_SI_NS4_8TiledMMAINS4_8MMA_AtomIJNS4_10MMA_TraitsINS4_19SM100_MMA_F8F6F4_SSEJSH_SH_fSF_SF_NS4_17integral_constantINS4_4UMMA5MajorELSP_0EEESQ_NSN_INSO_7ScaleInELSR_0EEESS_EEEEEENS4_6LayoutINS5_IJSB_SB_SB_EEENS5_IJNSA_ILi0EEESX_SX_EEEEENS5_IJNS4_10UnderscoreES10_S10_EEEEENS4_23SM90_TMA_LOAD_MULTICASTENS4_14ComposedLayoutINS4_7SwizzleILi2ELi4ELi3EEENS4_18smem_ptr_flag_bitsILi8EEENSV_INS5_IJNSA_ILi8EEESF_EEENS5_IJSF_SB_EEEEEEEvNS4_8identityENS4_13SM90_TMA_LOADES1D_vS1E_EENS_8epilogue10collective18CollectiveEpilogueINS1H_23Sm100TmaWarpSpecializedILi1ELi1ELi32ELb0ELb0EEEJSG_NS5_IJNSV_ISF_SB_EES1M_EEESH_SI_SH_SI_NS1H_6fusion15FusionCallbacksIS1L_NS1O_17LinearCombinationISH_fSH_fLNS_15FloatRoundStyleE2EEESG_S1N_JEEENS4_5SM1004TMEM4LOAD26SM100_TMEM_LOAD_16dp32b32xES1F_S1D_NS4_39AutoVectorizingCopyWithAssumedAlignmentILi128EEENS4_14SM90_TMA_STOREES1D_S1Z_S1Z_EEEvvEEEEvNT_6ParamsE) ;  /* 0xffffff9004547950 */ /* 0x000fea0003c3ffff */
        .weak           $__internal_2_$__cuda_sm10x_tcgen05_guardrail_trap_unallocated_columns_being_dealloced
        .type           $__internal_2_$__cuda_sm10x_tcgen05_guardrail_trap_unallocated_columns_being_dealloced,@function
        .size           $__internal_2_$__cuda_sm10x_tcgen05_guardrail_trap_unallocated_columns_being_dealloced,(.L_x_132 - $__internal_2_$__cuda_sm10x_tcgen05_guardrail_trap_unallocated_columns_being_dealloced)
$__internal_2_$__cuda_sm10x_tcgen05_guardrail_trap_unallocated_columns_being_dealloced:
[----:B------:R-:W-:Y:S05]  /*6eb0*/  BPT.TRAP 0x1 ;  /* 0x000000040000795c */ /* 0x000fea0000300000 */
[----:B------:R-:W-:-:S04]  /*6ec0*/  HFMA2 R3, -RZ, RZ, 0, 0 ;  /* 0x00000000ff037431 */ /* 0x000fc800000001ff */
[----:B------:R-:W-:Y:S05]  /*6ed0*/  RET.REL.NODEC R2 `(_ZN7cutlass13device_kernelINS_4gemm6kernel13GemmUniversalIN4cute5tupleIJiiiiEEENS1_10collective13CollectiveMmaINS1_35MainloopSm100TmaUmmaWarpSpecializedILi3ELi2ELi4ENS5_IJNS4_1CILi1EEENSA_ILi2EEESB_EEEEENS5_IJNSA_ILi64EEESF_SF_EEENS_12float_e5m2_tENS5_IJlSB_lEEESH_SI_NS4_8TiledMMAINS4_8MMA_AtomIJNS4_10MMA_TraitsINS4_19SM100_MMA_F8F6F4_SSEJSH_SH_fSF_SF_NS4_17integral_constantINS4_4UMMA5MajorELSP_0EEESQ_NSN_INSO_7ScaleInELSR_0EEESS_EEEEEENS4_6LayoutINS5_IJSB_SB_SB_EEENS5_IJNSA_ILi0EEESX_SX_EEEEENS5_IJNS4_10UnderscoreES10_S10_EEEEENS4_23SM90_TMA_LOAD_MULTICASTENS4_14ComposedLayoutINS4_7SwizzleILi2ELi4ELi3EEENS4_18smem_ptr_flag_bitsILi8EEENSV_INS5_IJNSA_ILi8EEESF_EEENS5_IJSF_SB_EEEEEEEvNS4_8identityENS4_13SM90_TMA_LOADES1D_vS1E_EENS_8epilogue10collective18CollectiveEpilogueINS1H_23Sm100TmaWarpSpecializedILi1ELi1ELi32ELb0ELb0EEEJSG_NS5_IJNSV_ISF_SB_EES1M_EEESH_SI_SH_SI_NS1H_6fusion15FusionCallbacksIS1L_NS1O_17LinearCombinationISH_fSH_fLNS_15FloatRoundStyleE2EEESG_S1N_JEEENS4_5SM1004TMEM4LOAD26SM100_TMEM_LOAD_16dp32b32xES1F_S1D_NS4_39AutoVectorizingCopyWithAssumedAlignmentILi128EEENS4_14SM90_TMA_STOREES1D_S1Z_S1Z_EEEvvEEEEvNT_6ParamsE) ;  /* 0xffffff9002487950 */ /* 0x000fea0003c3ffff */
.L_x_131:
[----:B------:R-:W-:-:S00]  /*6ee0*/  BRA `(.L_x_131) ;  /* 0xfffffffc00fc7947 */ /* 0x000fc0000383ffff */
[----:B------:R-:W-:-:S00]  /*6ef0*/  NOP ;  /* 0x0000000000007918 */ /* 0x000fc00000000000 */
        /* <DEDUP_REMOVED lines=8> */
.L_x_132:


//--------------------- .nv.global.init           --------------------------
	.section	.nv.global.init,"aw",@progbits
.nv.global.init:
	.type		$str$27,@object
	.size		$str$27,($str$28 - $str$27)
$str$27:
        /*0000*/ 	.byte	0x28, 0x61, 0x64, 0x64, 0x72, 0x65, 0x73, 0x73, 0x20, 0x26, 0x20, 0x6d, 0x61, 0x73, 0x6b, 0x29
        /*0010*/ 	.byte	0x20, 0x3d, 0x3d, 0x20, 0x30, 0x00
	.type		$str$28,@object
	.size		$str$28,($str$26 - $str$28)
$str$28:
        /*0016*/ 	.byte	0x2f, 0x74, 0x6d, 0x70, 0x2f, 0x63, 0x75, 0x74, 0x6c, 0x61, 0x73, 0x73, 0x5f, 0x73, 0x77, 0x65
        /*0026*/ 	.byte	0x65, 0x70, 0x5f, 0x73, 0x72, 0x63, 0x2f, 0x69, 0x6e, 0x63, 0x6c, 0x75, 0x64, 0x65, 0x2f, 0x63
        /*0036*/ 	.byte	0x75, 0x74, 0x65, 0x2f, 0x70, 0x6f, 0x69, 0x6e, 0x74, 0x65, 0x72, 0x5f, 0x66, 0x6c, 0x61, 0x67
        /*0046*/ 	.byte	0x67, 0x65, 0x64, 0x2e, 0x68, 0x70, 0x70, 0x00
	.type		$str$26,@object
	.size		$str$26,($str$25 - $str$26)
$str$26:
        /*004e*/ 	.byte	0x2f, 0x74, 0x6d, 0x70, 0x2f, 0x63, 0x75, 0x74, 0x6c, 0x61, 0x73, 0x73, 0x5f, 0x73, 0x77, 0x65
        /*005e*/ 	.byte	0x65, 0x70, 0x5f, 0x73, 0x72, 0x63, 0x2f, 0x69, 0x6e, 0x63, 0x6c, 0x75, 0x64, 0x65, 0x2f, 0x63
        /*006e*/ 	.byte	0x75, 0x74, 0x65, 0x2f, 0x61, 0x74, 0x6f, 0x6d, 0x2f, 0x63, 0x6f, 0x70, 0x79, 0x5f, 0x74, 0x72
        /*007e*/ 	.byte	0x61, 0x69, 0x74, 0x73, 0x5f, 0x73, 0x6d, 0x31, 0x30, 0x30, 0x2e, 0x68, 0x70, 0x70, 0x00
	.type		$str$25,@object
	.size		$str$25,(__unnamed_1 - $str$25)
$str$25:
        /*008d*/ 	.byte	0x28, 0x28, 0x75, 0x69, 0x6e, 0x74, 0x33, 0x32, 0x5f, 0x74, 0x28, 0x74, 0x68, 0x72, 0x65, 0x61
        /*009d*/ 	.byte	0x64, 0x49, 0x64, 0x78, 0x2e, 0x78, 0x29, 0x20, 0x2f, 0x20, 0x33, 0x32, 0x29, 0x20, 0x25, 0x20
        /*00ad*/ 	.byte	0x34, 0x29, 0x20, 0x3d, 0x3d, 0x20, 0x28, 0x28, 0x28, 0x74, 0x6d, 0x65, 0x6d, 0x5f, 0x61, 0x64
        /*00bd*/ 	.byte	0x64, 0x72, 0x20, 0x3e, 0x3e, 0x20, 0x31, 0x36, 0x29, 0x20, 0x2f, 0x20, 0x33, 0x32, 0x29, 0x20
        /*00cd*/ 	.byte	0x25, 0x20, 0x34, 0x29, 0x00
	.type		__unnamed_1,@object
	.size		__unnamed_1,(__unnamed_2 - __unnamed_1)
__unnamed_1:
        /*00d2*/ 	.byte	0x61, 0x75, 0x74, 0x6f, 0x20, 0x63, 0x75, 0x74, 0x65, 0x3a, 0x3a, 0x61, 0x73, 0x5f, 0x70, 0x6f
        /* <DEDUP_REMOVED lines=24> */
        /*0262*/ 	.byte	0x3c, 0x34, 0x30, 0x39, 0x36, 0x3e, 0x3e, 0x3e, 0x3e, 0x5d, 0x00
	.type		__unnamed_2,@object
	.size		__unnamed_2,(.L_2 - __unnamed_2)
__unnamed_2:
        /* <DEDUP_REMOVED lines=40> */
        /*04ed*/ 	.byte	0x74, 0x65, 0x3a, 0x3a, 0x43, 0x3c, 0x30, 0x3e, 0x3e, 0x3e, 0x3e, 0x5d, 0x00
.L_2:


//--------------------- .nv.shared._ZN7cutlass13device_kernelINS_4gemm6kernel13GemmUniversalIN4cute5tupleIJiiiiEEENS1_10collective13CollectiveMmaINS1_35MainloopSm100TmaUmmaWarpSpecializedILi3ELi2ELi4ENS5_IJNS4_1CILi1EEENSA_ILi2EEESB_EEEEENS5_IJNSA_ILi64EEESF_SF_EEENS_12float_e5m2_tENS5_IJlSB_lEEESH_SI_NS4_8TiledMMAINS4_8MMA_AtomIJNS4_10MMA_TraitsINS4_19SM100_MMA_F8F6F4_SSEJSH_SH_fSF_SF_NS4_17integral_constantINS4_4UMMA5MajorELSP_0EEESQ_NSN_INSO_7ScaleInELSR_0EEESS_EEEEEENS4_6LayoutINS5_IJSB_SB_SB_EEENS5_IJNSA_ILi0EEESX_SX_EEEEENS5_IJNS4_10UnderscoreES10_S10_EEEEENS4_23SM90_TMA_LOAD_MULTICASTENS4_14ComposedLayoutINS4_7SwizzleILi2ELi4ELi3EEENS4_18smem_ptr_flag_bitsILi8EEENSV_INS5_IJNSA_ILi8EEESF_EEENS5_IJSF_SB_EEEEEEEvNS4_8identityENS4_13SM90_TMA_LOADES1D_vS1E_EENS_8epilogue10collective18CollectiveEpilogueINS1H_23Sm100TmaWarpSpecializedILi1ELi1ELi32ELb0ELb0EEEJSG_NS5_IJNSV_ISF_SB_EES1M_EEESH_SI_SH_SI_NS1H_6fusion15FusionCallbacksIS1L_NS1O_17LinearCombinationISH_fSH_fLNS_15FloatRoundStyleE2EEESG_S1N_JEEENS4_5SM1004TMEM4LOAD26SM100_TMEM_LOAD_16dp32b32xES1F_S1D_NS4_39AutoVectorizingCopyWithAssumedAlignmentILi128EEENS4_14SM90_TMA_STOREES1D_S1Z_S1Z_EEEvvEEEEvNT_6ParamsE --------------------------
	.section	.nv.shared._ZN7cutlass13device_kernelINS_4gemm6kernel13GemmUniversalIN4cute5tupleIJiiiiEEENS1_10collective13CollectiveMmaINS1_35MainloopSm100TmaUmmaWarpSpecializedILi3ELi2ELi4ENS5_IJNS4_1CILi1EEENSA_ILi2EEESB_EEEEENS5_IJNSA_ILi64EEESF_SF_EEENS_12float_e5m2_tENS5_IJlSB_lEEESH_SI_NS4_8TiledMMAINS4_8MMA_AtomIJNS4_10MMA_TraitsINS4_19SM100_MMA_F8F6F4_SSEJSH_SH_fSF_SF_NS4_17integral_constantINS4_4UMMA5MajorELSP_0EEESQ_NSN_INSO_7ScaleInELSR_0EEESS_EEEEEENS4_6LayoutINS5_IJSB_SB_SB_EEENS5_IJNSA_ILi0EEESX_SX_EEEEENS5_IJNS4_10UnderscoreES10_S10_EEEEENS4_23SM90_TMA_LOAD_MULTICASTENS4_14ComposedLayoutINS4_7SwizzleILi2ELi4ELi3EEENS4_18smem_ptr_flag_bitsILi8EEENSV_INS5_IJNSA_ILi8EEESF_EEENS5_IJSF_SB_EEEEEEEvNS4_8identityENS4_13SM90_TMA_LOADES1D_vS1E_EENS_8epilogue10collective18CollectiveEpilogueINS1H_23Sm100TmaWarpSpecializedILi1ELi1ELi32ELb0ELb0EEEJSG_NS5_IJNSV_ISF_SB_EES1M_EEESH_SI_SH_SI_NS1H_6fusion15FusionCallbacksIS1L_NS1O_17LinearCombinationISH_fSH_fLNS_15FloatRoundStyleE2EEESG_S1N_JEEENS4_5SM1004TMEM4LOAD26SM100_TMEM_LOAD_16dp32b32xES1F_S1D_NS4_39AutoVectorizingCopyWithAssumedAlignmentILi128EEENS4_14SM90_TMA_STOREES1D_S1Z_S1Z_EEEvvEEEEvNT_6ParamsE,"aw",@nobits
	.sectionflags	@""
	.align	16
	.zero		1024


//--------------------- .nv.shared.reserved.0     --------------------------
	.section	.nv.shared.reserved.0,"aw",@nobits
	.weak		__nv_reservedSMEM_offset_0_alias
	.size		__nv_reservedSMEM_offset_0_alias, 0, 64
	.other		__nv_reservedSMEM_offset_0_alias,@"STO_CUDA_RESERVED_SHARED STV_DEFAULT"
__nv_reservedSMEM_offset_0_alias:
	.zero		0
.nv.shared.reserved.0:
	.zero		64
	.weak		__nv_reservedSMEM_tcgen05_partition
	.type		__nv_reservedSMEM_tcgen05_partition,@object
	.size		__nv_reservedSMEM_tcgen05_partition,(.L_0 - __nv_reservedSMEM_tcgen05_partition)
__nv_reservedSMEM_tcgen05_partition:
	.zero		32
.L_0:


//--------------------- .nv.global                --------------------------
	.section	.nv.global,"aw",@nobits
.nv.global:
	.type		_ZN39_INTERNAL_352a90ac_4_k_cu_b67dc14f_90834cute1_E,@object
	.size		_ZN39_INTERNAL_352a90ac_4_k_cu_b67dc14f_90834cute1_E,(_ZN39_INTERNAL_352a90ac_4_k_cu_b67dc14f_90834cuda3std3__45__cpo6cbeginE - _ZN39_INTERNAL_352a90ac_4_k_cu_b67dc14f_90834cute1_E)
_ZN39_INTERNAL_352a90ac_4_k_cu_b67dc14f_90834cute1_E:
	.zero		1
	.type		_ZN39_INTERNAL_352a90ac_4_k_cu_b67dc14f_90834cuda3std3__45__cpo6cbeginE,@object
	.size		_ZN39_INTERNAL_352a90ac_4_k_cu_b67dc14f_90834cuda3std3__45__cpo6cbeginE,(_ZN39_INTERNAL_352a90ac_4_k_cu_b67dc14f_90834cuda3std3__48in_placeE - _ZN39_INTERNAL_352a90ac_4_k_cu_b67dc14f_90834cuda3std3__45__cpo6cbeginE)
_ZN39_INTERNAL_352a90ac_4_k_cu_b67dc14f_90834cuda3std3__45__cpo6cbeginE:
	.zero		1
	.type		_ZN39_INTERNAL_352a90ac_4_k_cu_b67dc14f_90834cuda3std3__48in_placeE,@object
	.size		_ZN39_INTERNAL_352a90ac_4_k_cu_b67dc14f_90834cuda3std3__48in_placeE,(_ZN39_INTERNAL_352a90ac_4_k_cu_b67dc14f_90834cuda3std6ranges3__45__cpo9iter_moveE - _ZN39_INTERNAL_352a90ac_4_k_cu_b67dc14f_90834cuda3std3__48in_placeE)
_ZN39_INTERNAL_352a90ac_4_k_cu_b67dc14f_90834cuda3std3__48in_placeE:
	.zero		1
	.type		_ZN39_INTERNAL_352a90ac_4_k_cu_b67dc14f_90834cuda3std6ranges3__45__cpo9iter_moveE,@object
	.size		_ZN39_INTERNAL_352a90ac_4_k_cu_b67dc14f_90834cuda3std6ranges3__45__cpo9iter_moveE,(_ZN39_INTERNAL_352a90ac_4_k_cu_b67dc14f_90834cuda3std3__45__cpo5beginE - _ZN39_INTERNAL_352a90ac_4_k_cu_b67dc14f_90834cuda3std6ranges3__45__cpo9iter_moveE)
_ZN39_INTERNAL_352a90ac_4_k_cu_b67dc14f_90834cuda3std6ranges3__45__cpo9iter_moveE:
	.zero		1
	.type		_ZN39_INTERNAL_352a90ac_4_k_cu_b67dc14f_90834cuda3std3__45__cpo5beginE,@object
	.size		_ZN39_INTERNAL_352a90ac_4_k_cu_b67dc14f_90834cuda3std3__45__cpo5beginE,(_ZN39_INTERNAL_352a90ac_4_k_cu_b67dc14f_90834cuda3std3__441_GLOBAL__N__352a90ac_4_k_cu_b67dc14f_90836ignoreE - _ZN39_INTERNAL_352a90ac_4_k_cu_b67dc14f_90834cuda3std3__45__cpo5beginE)
_ZN39_INTERNAL_352a90ac_4_k_cu_b67dc14f_90834cuda3std3__45__cpo5beginE:
	.zero		1
	.type		_ZN39_INTERNAL_352a90ac_4_k_cu_b67dc14f_90834cuda3std3__441_GLOBAL__N__352a90ac_4_k_cu_b67dc14f_90836ignoreE,@object
	.size		_ZN39_INTERNAL_352a90ac_4_k_cu_b67dc14f_90834cuda3std3__441_GLOBAL__N__352a90ac_4_k_cu_b67dc14f_90836ignoreE,(_ZN39_INTERNAL_352a90ac_4_k_cu_b67dc14f_90834cute7productE - _ZN39_INTERNAL_352a90ac_4_k_cu_b67dc14f_90834cuda3std3__441_GLOBAL__N__352a90ac_4_k_cu_b67dc14f_90836ignoreE)
_ZN39_INTERNAL_352a90ac_4_k_cu_b67dc14f_90834cuda3std3__441_GLOBAL__N__352a90ac_4_k_cu_b67dc14f_90836ignoreE:
	.zero		1
	.type		_ZN39_INTERNAL_352a90ac_4_k_cu_b67dc14f_90834cute7productE,@object
	.size		_ZN39_INTERNAL_352a90ac_4_k_cu_b67dc14f_90834cute7productE,(_ZN39_INTERNAL_352a90ac_4_k_cu_b67dc14f_90834cuda3std3__45__cpo3endE - _ZN39_INTERNAL_352a90ac_4_k_cu_b67dc14f_90834cute7productE)
_ZN39_INTERNAL_352a90ac_4_k_cu_b67dc14f_90834cute7productE:
	.zero		1
	.type		_ZN39_INTERNAL_352a90ac_4_k_cu_b67dc14f_90834cuda3std3__45__cpo3endE,@object
	.size		_ZN39_INTERNAL_352a90ac_4_k_cu_b67dc14f_90834cuda3std3__45__cpo3endE,(_ZN39_INTERNAL_352a90ac_4_k_cu_b67dc14f_90834cuda3std3__419piecewise_constructE - _ZN39_INTERNAL_352a90ac_4_k_cu_b67dc14f_90834cuda3std3__45__cpo3endE)
_ZN39_INTERNAL_352a90ac_4_k_cu_b67dc14f_90834cuda3std3__45__cpo3endE:
	.zero		1
	.type		_ZN39_INTERNAL_352a90ac_4_k_cu_b67dc14f_90834cuda3std3__419piecewise_constructE,@object
	.size		_ZN39_INTERNAL_352a90ac_4_k_cu_b67dc14f_90834cuda3std3__419piecewise_constructE,(_ZN39_INTERNAL_352a90ac_4_k_cu_b67dc14f_90834cuda3std3__45__cpo4cendE - _ZN39_INTERNAL_352a90ac_4_k_cu_b67dc14f_90834cuda3std3__419piecewise_constructE)
_ZN39_INTERNAL_352a90ac_4_k_cu_b67dc14f_90834cuda3std3__419piecewise_constructE:
	.zero		1
	.type		_ZN39_INTERNAL_352a90ac_4_k_cu_b67dc14f_90834cuda3std3__45__cpo4cendE,@object
	.size		_ZN39_INTERNAL_352a90ac_4_k_cu_b67dc14f_90834cuda3std3__45__cpo4cendE,(_ZN39_INTERNAL_352a90ac_4_k_cu_b67dc14f_90834cuda3std6ranges3__45__cpo4swapE - _ZN39_INTERNAL_352a90ac_4_k_cu_b67dc14f_90834cuda3std3__45__cpo4cendE)
_ZN39_INTERNAL_352a90ac_4_k_cu_b67dc14f_90834cuda3std3__45__cpo4cendE:
	.zero		1
	.type		_ZN39_INTERNAL_352a90ac_4_k_cu_b67dc14f_90834cuda3std6ranges3__45__cpo4swapE,@object
	.size		_ZN39_INTERNAL_352a90ac_4_k_cu_b67dc14f_90834cuda3std6ranges3__45__cpo4swapE,(.L_10 - _ZN39_INTERNAL_352a90ac_4_k_cu_b67dc14f_90834cuda3std6ranges3__45__cpo4swapE)
_ZN39_INTERNAL_352a90ac_4_k_cu_b67dc14f_90834cuda3std6ranges3__45__cpo4swapE:
	.zero		1
.L_10:


//--------------------- .nv.constant0._ZN7cutlass13device_kernelINS_4gemm6kernel13GemmUniversalIN4cute5tupleIJiiiiEEENS1_10collective13CollectiveMmaINS1_35MainloopSm100TmaUmmaWarpSpecializedILi3ELi2ELi4ENS5_IJNS4_1CILi1EEENSA_ILi2EEESB_EEEEENS5_IJNSA_ILi64EEESF_SF_EEENS_12float_e5m2_tENS5_IJlSB_lEEESH_SI_NS4_8TiledMMAINS4_8MMA_AtomIJNS4_10MMA_TraitsINS4_19SM100_MMA_F8F6F4_SSEJSH_SH_fSF_SF_NS4_17integral_constantINS4_4UMMA5MajorELSP_0EEESQ_NSN_INSO_7ScaleInELSR_0EEESS_EEEEEENS4_6LayoutINS5_IJSB_SB_SB_EEENS5_IJNSA_ILi0EEESX_SX_EEEEENS5_IJNS4_10UnderscoreES10_S10_EEEEENS4_23SM90_TMA_LOAD_MULTICASTENS4_14ComposedLayoutINS4_7SwizzleILi2ELi4ELi3EEENS4_18smem_ptr_flag_bitsILi8EEENSV_INS5_IJNSA_ILi8EEESF_EEENS5_IJSF_SB_EEEEEEEvNS4_8identityENS4_13SM90_TMA_LOADES1D_vS1E_EENS_8epilogue10collective18CollectiveEpilogueINS1H_23Sm100TmaWarpSpecializedILi1ELi1ELi32ELb0ELb0EEEJSG_NS5_IJNSV_ISF_SB_EES1M_EEESH_SI_SH_SI_NS1H_6fusion15FusionCallbacksIS1L_NS1O_17LinearCombinationISH_fSH_fLNS_15FloatRoundStyleE2EEESG_S1N_JEEENS4_5SM1004TMEM4LOAD26SM100_TMEM_LOAD_16dp32b32xES1F_S1D_NS4_39AutoVectorizingCopyWithAssumedAlignmentILi128EEENS4_14SM90_TMA_STOREES1D_S1Z_S1Z_EEEvvEEEEvNT_6ParamsE --------------------------
	.section	.nv.constant0._ZN7cutlass13device_kernelINS_4gemm6kernel13GemmUniversalIN4cute5tupleIJiiiiEEENS1_10collective13CollectiveMmaINS1_35MainloopSm100TmaUmmaWarpSpecializedILi3ELi2ELi4ENS5_IJNS4_1CILi1EEENSA_ILi2EEESB_EEEEENS5_IJNSA_ILi64EEESF_SF_EEENS_12float_e5m2_tENS5_IJlSB_lEEESH_SI_NS4_8TiledMMAINS4_8MMA_AtomIJNS4_10MMA_TraitsINS4_19SM100_MMA_F8F6F4_SSEJSH_SH_fSF_SF_NS4_17integral_constantINS4_4UMMA5MajorELSP_0EEESQ_NSN_INSO_7ScaleInELSR_0EEESS_EEEEEENS4_6LayoutINS5_IJSB_SB_SB_EEENS5_IJNSA_ILi0EEESX_SX_EEEEENS5_IJNS4_10UnderscoreES10_S10_EEEEENS4_23SM90_TMA_LOAD_MULTICASTENS4_14ComposedLayoutINS4_7SwizzleILi2ELi4ELi3EEENS4_18smem_ptr_flag_bitsILi8EEENSV_INS5_IJNSA_ILi8EEESF_EEENS5_IJSF_SB_EEEEEEEvNS4_8identityENS4_13SM90_TMA_LOADES1D_vS1E_EENS_8epilogue10collective18CollectiveEpilogueINS1H_23Sm100TmaWarpSpecializedILi1ELi1ELi32ELb0ELb0EEEJSG_NS5_IJNSV_ISF_SB_EES1M_EEESH_SI_SH_SI_NS1H_6fusion15FusionCallbacksIS1L_NS1O_17LinearCombinationISH_fSH_fLNS_15FloatRoundStyleE2EEESG_S1N_JEEENS4_5SM1004TMEM4LOAD26SM100_TMEM_LOAD_16dp32b32xES1F_S1D_NS4_39AutoVectorizingCopyWithAssumedAlignmentILi128EEENS4_14SM90_TMA_STOREES1D_S1Z_S1Z_EEEvvEEEEvNT_6ParamsE,"a",@progbits
	.sectionflags	@""
	.align	4
.nv.constant0._ZN7cutlass13device_kernelINS_4gemm6kernel13GemmUniversalIN4cute5tupleIJiiiiEEENS1_10collective13CollectiveMmaINS1_35MainloopSm100TmaUmmaWarpSpecializedILi3ELi2ELi4ENS5_IJNS4_1CILi1EEENSA_ILi2EEESB_EEEEENS5_IJNSA_ILi64EEESF_SF_EEENS_12float_e5m2_tENS5_IJlSB_lEEESH_SI_NS4_8TiledMMAINS4_8MMA_AtomIJNS4_10MMA_TraitsINS4_19SM100_MMA_F8F6F4_SSEJSH_SH_fSF_SF_NS4_17integral_constantINS4_4UMMA5MajorELSP_0EEESQ_NSN_INSO_7ScaleInELSR_0EEESS_EEEEEENS4_6LayoutINS5_IJSB_SB_SB_EEENS5_IJNSA_ILi0EEESX_SX_EEEEENS5_IJNS4_10UnderscoreES10_S10_EEEEENS4_23SM90_TMA_LOAD_MULTICASTENS4_14ComposedLayoutINS4_7SwizzleILi2ELi4ELi3EEENS4_18smem_ptr_flag_bitsILi8EEENSV_INS5_IJNSA_ILi8EEESF_EEENS5_IJSF_SB_EEEEEEEvNS4_8identityENS4_13SM90_TMA_LOADES1D_vS1E_EENS_8epilogue10collective18CollectiveEpilogueINS1H_23Sm100TmaWarpSpecializedILi1ELi1ELi32ELb0ELb0EEEJSG_NS5_IJNSV_ISF_SB_EES1M_EEESH_SI_SH_SI_NS1H_6fusion15FusionCallbacksIS1L_NS1O_17LinearCombinationISH_fSH_fLNS_15FloatRoundStyleE2EEESG_S1N_JEEENS4_5SM1004TMEM4LOAD26SM100_TMEM_LOAD_16dp32b32xES1F_S1D_NS4_39AutoVectorizingCopyWithAssumedAlignmentILi128EEENS4_14SM90_TMA_STOREES1D_S1Z_S1Z_EEEvvEEEEvNT_6ParamsE:
	.zero		2944


//--------------------- SYMBOLS --------------------------

	.type		.nv.reservedSmem.offset0,@object
	.size		.nv.reservedSmem.offset0,0x4
	.type		.nv.reservedSmem.cap,@object
	.size		.nv.reservedSmem.cap,0x4
	.type		__assertfail,@function
